//
// Generated by NVIDIA NVVM Compiler
//
// Compiler Build ID: CL-36424714
// Cuda compilation tools, release 13.0, V13.0.88
// Based on NVVM 20.0.0
//

.version 9.0
.target sm_100
.address_size 64

	// .globl	_Z6conv2DPfS_S_iii

.visible .entry _Z6conv2DPfS_S_iii(
	.param .u64 .ptr .align 1 _Z6conv2DPfS_S_iii_param_0,
	.param .u64 .ptr .align 1 _Z6conv2DPfS_S_iii_param_1,
	.param .u64 .ptr .align 1 _Z6conv2DPfS_S_iii_param_2,
	.param .u32 _Z6conv2DPfS_S_iii_param_3,
	.param .u32 _Z6conv2DPfS_S_iii_param_4,
	.param .u32 _Z6conv2DPfS_S_iii_param_5
)
{
	.reg .pred 	%p<13>;
	.reg .b32 	%r<125>;
	.reg .b32 	%f<71>;
	.reg .b64 	%rd<47>;

	ld.param.u64 	%rd4, [_Z6conv2DPfS_S_iii_param_0];
	ld.param.u64 	%rd5, [_Z6conv2DPfS_S_iii_param_1];
	ld.param.u64 	%rd3, [_Z6conv2DPfS_S_iii_param_2];
	ld.param.u32 	%r32, [_Z6conv2DPfS_S_iii_param_3];
	ld.param.u32 	%r35, [_Z6conv2DPfS_S_iii_param_4];
	ld.param.u32 	%r34, [_Z6conv2DPfS_S_iii_param_5];
	cvta.to.global.u64 	%rd1, %rd5;
	cvta.to.global.u64 	%rd2, %rd4;
	mov.u32 	%r36, %ctaid.x;
	mov.u32 	%r37, %ntid.x;
	mov.u32 	%r38, %tid.x;
	mad.lo.s32 	%r1, %r36, %r37, %r38;
	mov.u32 	%r39, %ctaid.y;
	mov.u32 	%r40, %ntid.y;
	mov.u32 	%r41, %tid.y;
	mad.lo.s32 	%r42, %r39, %r40, %r41;
	shr.u32 	%r43, %r34, 31;
	add.s32 	%r44, %r34, %r43;
	shr.s32 	%r3, %r44, 1;
	setp.ge.s32 	%p1, %r1, %r32;
	setp.ge.s32 	%p2, %r42, %r35;
	or.pred  	%p3, %p1, %p2;
	@%p3 bra 	$L__BB0_17;
	neg.s32 	%r4, %r3;
	setp.lt.s32 	%p4, %r34, -1;
	mov.f32 	%f69, 0f00000000;
	@%p4 bra 	$L__BB0_16;
	add.s32 	%r5, %r32, -1;
	add.s32 	%r6, %r35, -1;
	abs.s32 	%r7, %r3;
	add.s32 	%r8, %r3, %r7;
	add.s32 	%r45, %r8, 1;
	and.b32  	%r9, %r45, 7;
	and.b32  	%r46, %r45, -8;
	neg.s32 	%r10, %r46;
	mov.f32 	%f69, 0f00000000;
	mov.u32 	%r117, %r4;
$L__BB0_3:
	mov.u32 	%r11, %r117;
	setp.lt.u32 	%p5, %r8, 7;
	add.s32 	%r47, %r11, %r1;
	max.s32 	%r48, %r47, 0;
	min.s32 	%r12, %r48, %r5;
	add.s32 	%r49, %r11, %r3;
	mul.lo.s32 	%r118, %r49, %r34;
	add.s32 	%r14, %r118, %r3;
	mov.u32 	%r123, %r4;
	@%p5 bra 	$L__BB0_7;
	sub.s32 	%r121, 3, %r3;
	sub.s32 	%r119, %r42, %r3;
	mov.u32 	%r120, %r10;
$L__BB0_5:
	.pragma "nounroll";
	max.s32 	%r50, %r119, 0;
	min.s32 	%r51, %r50, %r6;
	mad.lo.s32 	%r52, %r51, %r32, %r12;
	mul.wide.s32 	%rd6, %r52, 4;
	add.s64 	%rd7, %rd2, %rd6;
	ld.global.f32 	%f18, [%rd7];
	mul.wide.s32 	%rd8, %r118, 4;
	add.s64 	%rd9, %rd1, %rd8;
	ld.global.f32 	%f19, [%rd9];
	fma.rn.f32 	%f20, %f18, %f19, %f69;
	add.s32 	%r53, %r119, 1;
	max.s32 	%r54, %r53, 0;
	min.s32 	%r55, %r54, %r6;
	mad.lo.s32 	%r56, %r55, %r32, %r12;
	mul.wide.s32 	%rd10, %r56, 4;
	add.s64 	%rd11, %rd2, %rd10;
	ld.global.f32 	%f21, [%rd11];
	ld.global.f32 	%f22, [%rd9+4];
	fma.rn.f32 	%f23, %f21, %f22, %f20;
	add.s32 	%r57, %r119, 2;
	max.s32 	%r58, %r57, 0;
	min.s32 	%r59, %r58, %r6;
	mad.lo.s32 	%r60, %r59, %r32, %r12;
	mul.wide.s32 	%rd12, %r60, 4;
	add.s64 	%rd13, %rd2, %rd12;
	ld.global.f32 	%f24, [%rd13];
	ld.global.f32 	%f25, [%rd9+8];
	fma.rn.f32 	%f26, %f24, %f25, %f23;
	add.s32 	%r61, %r119, 3;
	max.s32 	%r62, %r61, 0;
	min.s32 	%r63, %r62, %r6;
	mad.lo.s32 	%r64, %r63, %r32, %r12;
	mul.wide.s32 	%rd14, %r64, 4;
	add.s64 	%rd15, %rd2, %rd14;
	ld.global.f32 	%f27, [%rd15];
	ld.global.f32 	%f28, [%rd9+12];
	fma.rn.f32 	%f29, %f27, %f28, %f26;
	add.s32 	%r65, %r119, 4;
	max.s32 	%r66, %r65, 0;
	min.s32 	%r67, %r66, %r6;
	mad.lo.s32 	%r68, %r67, %r32, %r12;
	mul.wide.s32 	%rd16, %r68, 4;
	add.s64 	%rd17, %rd2, %rd16;
	ld.global.f32 	%f30, [%rd17];
	ld.global.f32 	%f31, [%rd9+16];
	fma.rn.f32 	%f32, %f30, %f31, %f29;
	add.s32 	%r69, %r119, 5;
	max.s32 	%r70, %r69, 0;
	min.s32 	%r71, %r70, %r6;
	mad.lo.s32 	%r72, %r71, %r32, %r12;
	mul.wide.s32 	%rd18, %r72, 4;
	add.s64 	%rd19, %rd2, %rd18;
	ld.global.f32 	%f33, [%rd19];
	ld.global.f32 	%f34, [%rd9+20];
	fma.rn.f32 	%f35, %f33, %f34, %f32;
	add.s32 	%r73, %r119, 6;
	max.s32 	%r74, %r73, 0;
	min.s32 	%r75, %r74, %r6;
	mad.lo.s32 	%r76, %r75, %r32, %r12;
	mul.wide.s32 	%rd20, %r76, 4;
	add.s64 	%rd21, %rd2, %rd20;
	ld.global.f32 	%f36, [%rd21];
	ld.global.f32 	%f37, [%rd9+24];
	fma.rn.f32 	%f38, %f36, %f37, %f35;
	add.s32 	%r77, %r119, 7;
	max.s32 	%r78, %r77, 0;
	min.s32 	%r79, %r78, %r6;
	mad.lo.s32 	%r80, %r79, %r32, %r12;
	mul.wide.s32 	%rd22, %r80, 4;
	add.s64 	%rd23, %rd2, %rd22;
	ld.global.f32 	%f39, [%rd23];
	ld.global.f32 	%f40, [%rd9+28];
	fma.rn.f32 	%f69, %f39, %f40, %f38;
	add.s32 	%r121, %r121, 8;
	add.s32 	%r120, %r120, 8;
	add.s32 	%r119, %r119, 8;
	add.s32 	%r118, %r118, 8;
	setp.ne.s32 	%p6, %r120, 0;
	@%p6 bra 	$L__BB0_5;
	add.s32 	%r123, %r121, -3;
$L__BB0_7:
	setp.eq.s32 	%p7, %r9, 0;
	@%p7 bra 	$L__BB0_15;
	add.s32 	%r81, %r9, -1;
	setp.lt.u32 	%p8, %r81, 3;
	@%p8 bra 	$L__BB0_10;
	add.s32 	%r82, %r123, %r42;
	max.s32 	%r83, %r82, 0;
	min.s32 	%r84, %r83, %r6;
	mad.lo.s32 	%r85, %r84, %r32, %r12;
	mul.wide.s32 	%rd24, %r85, 4;
	add.s64 	%rd25, %rd2, %rd24;
	ld.global.f32 	%f42, [%rd25];
	add.s32 	%r86, %r14, %r123;
	mul.wide.s32 	%rd26, %r86, 4;
	add.s64 	%rd27, %rd1, %rd26;
	ld.global.f32 	%f43, [%rd27];
	fma.rn.f32 	%f44, %f42, %f43, %f69;
	add.s32 	%r87, %r82, 1;
	max.s32 	%r88, %r87, 0;
	min.s32 	%r89, %r88, %r6;
	mad.lo.s32 	%r90, %r89, %r32, %r12;
	mul.wide.s32 	%rd28, %r90, 4;
	add.s64 	%rd29, %rd2, %rd28;
	ld.global.f32 	%f45, [%rd29];
	ld.global.f32 	%f46, [%rd27+4];
	fma.rn.f32 	%f47, %f45, %f46, %f44;
	add.s32 	%r91, %r82, 2;
	max.s32 	%r92, %r91, 0;
	min.s32 	%r93, %r92, %r6;
	mad.lo.s32 	%r94, %r93, %r32, %r12;
	mul.wide.s32 	%rd30, %r94, 4;
	add.s64 	%rd31, %rd2, %rd30;
	ld.global.f32 	%f48, [%rd31];
	ld.global.f32 	%f49, [%rd27+8];
	fma.rn.f32 	%f50, %f48, %f49, %f47;
	add.s32 	%r95, %r82, 3;
	max.s32 	%r96, %r95, 0;
	min.s32 	%r97, %r96, %r6;
	mad.lo.s32 	%r98, %r97, %r32, %r12;
	mul.wide.s32 	%rd32, %r98, 4;
	add.s64 	%rd33, %rd2, %rd32;
	ld.global.f32 	%f51, [%rd33];
	ld.global.f32 	%f52, [%rd27+12];
	fma.rn.f32 	%f69, %f51, %f52, %f50;
	add.s32 	%r123, %r123, 4;
$L__BB0_10:
	add.s32 	%r100, %r8, 1;
	and.b32  	%r99, %r100, 3;
	setp.eq.s32 	%p9, %r99, 0;
	@%p9 bra 	$L__BB0_15;
	setp.eq.s32 	%p10, %r99, 1;
	@%p10 bra 	$L__BB0_13;
	add.s32 	%r101, %r123, %r42;
	max.s32 	%r102, %r101, 0;
	min.s32 	%r103, %r102, %r6;
	mad.lo.s32 	%r104, %r103, %r32, %r12;
	mul.wide.s32 	%rd34, %r104, 4;
	add.s64 	%rd35, %rd2, %rd34;
	ld.global.f32 	%f54, [%rd35];
	add.s32 	%r105, %r14, %r123;
	mul.wide.s32 	%rd36, %r105, 4;
	add.s64 	%rd37, %rd1, %rd36;
	ld.global.f32 	%f55, [%rd37];
	fma.rn.f32 	%f56, %f54, %f55, %f69;
	add.s32 	%r106, %r101, 1;
	max.s32 	%r107, %r106, 0;
	min.s32 	%r108, %r107, %r6;
	mad.lo.s32 	%r109, %r108, %r32, %r12;
	mul.wide.s32 	%rd38, %r109, 4;
	add.s64 	%rd39, %rd2, %rd38;
	ld.global.f32 	%f57, [%rd39];
	ld.global.f32 	%f58, [%rd37+4];
	fma.rn.f32 	%f69, %f57, %f58, %f56;
	add.s32 	%r123, %r123, 2;
$L__BB0_13:
	and.b32  	%r110, %r8, 1;
	setp.eq.b32 	%p11, %r110, 1;
	@%p11 bra 	$L__BB0_15;
	add.s32 	%r111, %r123, %r42;
	max.s32 	%r112, %r111, 0;
	min.s32 	%r113, %r112, %r6;
	mad.lo.s32 	%r114, %r113, %r32, %r12;
	mul.wide.s32 	%rd40, %r114, 4;
	add.s64 	%rd41, %rd2, %rd40;
	ld.global.f32 	%f59, [%rd41];
	add.s32 	%r115, %r14, %r123;
	mul.wide.s32 	%rd42, %r115, 4;
	add.s64 	%rd43, %rd1, %rd42;
	ld.global.f32 	%f60, [%rd43];
	fma.rn.f32 	%f69, %f59, %f60, %f69;
$L__BB0_15:
	add.s32 	%r117, %r11, 1;
	setp.ne.s32 	%p12, %r11, %r7;
	@%p12 bra 	$L__BB0_3;
$L__BB0_16:
	mad.lo.s32 	%r116, %r32, %r42, %r1;
	cvta.to.global.u64 	%rd44, %rd3;
	mul.wide.s32 	%rd45, %r116, 4;
	add.s64 	%rd46, %rd44, %rd45;
	st.global.f32 	[%rd46], %f69;
$L__BB0_17:
	ret;

}
	// .globl	_Z10gramMatrixPfS_iii
.visible .entry _Z10gramMatrixPfS_iii(
	.param .u64 .ptr .align 1 _Z10gramMatrixPfS_iii_param_0,
	.param .u64 .ptr .align 1 _Z10gramMatrixPfS_iii_param_1,
	.param .u32 _Z10gramMatrixPfS_iii_param_2,
	.param .u32 _Z10gramMatrixPfS_iii_param_3,
	.param .u32 _Z10gramMatrixPfS_iii_param_4
)
{
	.reg .pred 	%p<11>;
	.reg .b32 	%r<58>;
	.reg .b32 	%f<112>;
	.reg .b64 	%rd<24>;

	ld.param.u64 	%rd4, [_Z10gramMatrixPfS_iii_param_0];
	ld.param.u64 	%rd3, [_Z10gramMatrixPfS_iii_param_1];
	ld.param.u32 	%r34, [_Z10gramMatrixPfS_iii_param_2];
	ld.param.u32 	%r32, [_Z10gramMatrixPfS_iii_param_3];
	ld.param.u32 	%r33, [_Z10gramMatrixPfS_iii_param_4];
	cvta.to.global.u64 	%rd1, %rd4;
	mov.u32 	%r35, %ctaid.x;
	mov.u32 	%r36, %ntid.x;
	mov.u32 	%r37, %tid.x;
	mad.lo.s32 	%r1, %r35, %r36, %r37;
	mov.u32 	%r38, %ctaid.y;
	mov.u32 	%r39, %ntid.y;
	mov.u32 	%r40, %tid.y;
	mad.lo.s32 	%r41, %r38, %r39, %r40;
	max.s32 	%r42, %r1, %r41;
	setp.ge.s32 	%p1, %r42, %r34;
	@%p1 bra 	$L__BB1_15;
	mul.lo.s32 	%r3, %r33, %r32;
	setp.lt.s32 	%p2, %r3, 1;
	mov.f32 	%f111, 0f00000000;
	@%p2 bra 	$L__BB1_14;
	mul.lo.s32 	%r4, %r3, %r1;
	mul.lo.s32 	%r5, %r3, %r41;
	and.b32  	%r6, %r3, 15;
	setp.lt.u32 	%p3, %r3, 16;
	mov.f32 	%f111, 0f00000000;
	mov.b32 	%r53, 0;
	@%p3 bra 	$L__BB1_5;
	and.b32  	%r53, %r3, 2147483632;
	neg.s32 	%r51, %r53;
	add.s64 	%rd2, %rd1, 32;
	mov.f32 	%f111, 0f00000000;
	mov.u32 	%r49, %r5;
	mov.u32 	%r50, %r4;
$L__BB1_4:
	.pragma "nounroll";
	mul.wide.s32 	%rd5, %r50, 4;
	add.s64 	%rd6, %rd2, %rd5;
	mul.wide.s32 	%rd7, %r49, 4;
	add.s64 	%rd8, %rd2, %rd7;
	ld.global.f32 	%f18, [%rd6+-32];
	ld.global.f32 	%f19, [%rd8+-32];
	fma.rn.f32 	%f20, %f18, %f19, %f111;
	ld.global.f32 	%f21, [%rd6+-28];
	ld.global.f32 	%f22, [%rd8+-28];
	fma.rn.f32 	%f23, %f21, %f22, %f20;
	ld.global.f32 	%f24, [%rd6+-24];
	ld.global.f32 	%f25, [%rd8+-24];
	fma.rn.f32 	%f26, %f24, %f25, %f23;
	ld.global.f32 	%f27, [%rd6+-20];
	ld.global.f32 	%f28, [%rd8+-20];
	fma.rn.f32 	%f29, %f27, %f28, %f26;
	ld.global.f32 	%f30, [%rd6+-16];
	ld.global.f32 	%f31, [%rd8+-16];
	fma.rn.f32 	%f32, %f30, %f31, %f29;
	ld.global.f32 	%f33, [%rd6+-12];
	ld.global.f32 	%f34, [%rd8+-12];
	fma.rn.f32 	%f35, %f33, %f34, %f32;
	ld.global.f32 	%f36, [%rd6+-8];
	ld.global.f32 	%f37, [%rd8+-8];
	fma.rn.f32 	%f38, %f36, %f37, %f35;
	ld.global.f32 	%f39, [%rd6+-4];
	ld.global.f32 	%f40, [%rd8+-4];
	fma.rn.f32 	%f41, %f39, %f40, %f38;
	ld.global.f32 	%f42, [%rd6];
	ld.global.f32 	%f43, [%rd8];
	fma.rn.f32 	%f44, %f42, %f43, %f41;
	ld.global.f32 	%f45, [%rd6+4];
	ld.global.f32 	%f46, [%rd8+4];
	fma.rn.f32 	%f47, %f45, %f46, %f44;
	ld.global.f32 	%f48, [%rd6+8];
	ld.global.f32 	%f49, [%rd8+8];
	fma.rn.f32 	%f50, %f48, %f49, %f47;
	ld.global.f32 	%f51, [%rd6+12];
	ld.global.f32 	%f52, [%rd8+12];
	fma.rn.f32 	%f53, %f51, %f52, %f50;
	ld.global.f32 	%f54, [%rd6+16];
	ld.global.f32 	%f55, [%rd8+16];
	fma.rn.f32 	%f56, %f54, %f55, %f53;
	ld.global.f32 	%f57, [%rd6+20];
	ld.global.f32 	%f58, [%rd8+20];
	fma.rn.f32 	%f59, %f57, %f58, %f56;
	ld.global.f32 	%f60, [%rd6+24];
	ld.global.f32 	%f61, [%rd8+24];
	fma.rn.f32 	%f62, %f60, %f61, %f59;
	ld.global.f32 	%f63, [%rd6+28];
	ld.global.f32 	%f64, [%rd8+28];
	fma.rn.f32 	%f111, %f63, %f64, %f62;
	add.s32 	%r51, %r51, 16;
	add.s32 	%r50, %r50, 16;
	add.s32 	%r49, %r49, 16;
	setp.ne.s32 	%p4, %r51, 0;
	@%p4 bra 	$L__BB1_4;
$L__BB1_5:
	setp.eq.s32 	%p5, %r6, 0;
	@%p5 bra 	$L__BB1_14;
	and.b32  	%r16, %r3, 7;
	setp.lt.u32 	%p6, %r6, 8;
	@%p6 bra 	$L__BB1_8;
	add.s32 	%r44, %r53, %r4;
	mul.wide.s32 	%rd9, %r44, 4;
	add.s64 	%rd10, %rd1, %rd9;
	ld.global.f32 	%f66, [%rd10];
	add.s32 	%r45, %r53, %r5;
	mul.wide.s32 	%rd11, %r45, 4;
	add.s64 	%rd12, %rd1, %rd11;
	ld.global.f32 	%f67, [%rd12];
	fma.rn.f32 	%f68, %f66, %f67, %f111;
	ld.global.f32 	%f69, [%rd10+4];
	ld.global.f32 	%f70, [%rd12+4];
	fma.rn.f32 	%f71, %f69, %f70, %f68;
	ld.global.f32 	%f72, [%rd10+8];
	ld.global.f32 	%f73, [%rd12+8];
	fma.rn.f32 	%f74, %f72, %f73, %f71;
	ld.global.f32 	%f75, [%rd10+12];
	ld.global.f32 	%f76, [%rd12+12];
	fma.rn.f32 	%f77, %f75, %f76, %f74;
	ld.global.f32 	%f78, [%rd10+16];
	ld.global.f32 	%f79, [%rd12+16];
	fma.rn.f32 	%f80, %f78, %f79, %f77;
	ld.global.f32 	%f81, [%rd10+20];
	ld.global.f32 	%f82, [%rd12+20];
	fma.rn.f32 	%f83, %f81, %f82, %f80;
	ld.global.f32 	%f84, [%rd10+24];
	ld.global.f32 	%f85, [%rd12+24];
	fma.rn.f32 	%f86, %f84, %f85, %f83;
	ld.global.f32 	%f87, [%rd10+28];
	ld.global.f32 	%f88, [%rd12+28];
	fma.rn.f32 	%f111, %f87, %f88, %f86;
	add.s32 	%r53, %r53, 8;
$L__BB1_8:
	setp.eq.s32 	%p7, %r16, 0;
	@%p7 bra 	$L__BB1_14;
	and.b32  	%r19, %r3, 3;
	setp.lt.u32 	%p8, %r16, 4;
	@%p8 bra 	$L__BB1_11;
	add.s32 	%r46, %r53, %r4;
	mul.wide.s32 	%rd13, %r46, 4;
	add.s64 	%rd14, %rd1, %rd13;
	ld.global.f32 	%f90, [%rd14];
	add.s32 	%r47, %r53, %r5;
	mul.wide.s32 	%rd15, %r47, 4;
	add.s64 	%rd16, %rd1, %rd15;
	ld.global.f32 	%f91, [%rd16];
	fma.rn.f32 	%f92, %f90, %f91, %f111;
	ld.global.f32 	%f93, [%rd14+4];
	ld.global.f32 	%f94, [%rd16+4];
	fma.rn.f32 	%f95, %f93, %f94, %f92;
	ld.global.f32 	%f96, [%rd14+8];
	ld.global.f32 	%f97, [%rd16+8];
	fma.rn.f32 	%f98, %f96, %f97, %f95;
	ld.global.f32 	%f99, [%rd14+12];
	ld.global.f32 	%f100, [%rd16+12];
	fma.rn.f32 	%f111, %f99, %f100, %f98;
	add.s32 	%r53, %r53, 4;
$L__BB1_11:
	setp.eq.s32 	%p9, %r19, 0;
	@%p9 bra 	$L__BB1_14;
	add.s32 	%r57, %r53, %r5;
	add.s32 	%r56, %r53, %r4;
	neg.s32 	%r55, %r19;
$L__BB1_13:
	.pragma "nounroll";
	mul.wide.s32 	%rd17, %r57, 4;
	add.s64 	%rd18, %rd1, %rd17;
	mul.wide.s32 	%rd19, %r56, 4;
	add.s64 	%rd20, %rd1, %rd19;
	ld.global.f32 	%f101, [%rd20];
	ld.global.f32 	%f102, [%rd18];
	fma.rn.f32 	%f111, %f101, %f102, %f111;
	add.s32 	%r57, %r57, 1;
	add.s32 	%r56, %r56, 1;
	add.s32 	%r55, %r55, 1;
	setp.ne.s32 	%p10, %r55, 0;
	@%p10 bra 	$L__BB1_13;
$L__BB1_14:
	mad.lo.s32 	%r48, %r34, %r1, %r41;
	cvta.to.global.u64 	%rd21, %rd3;
	mul.wide.s32 	%rd22, %r48, 4;
	add.s64 	%rd23, %rd21, %rd22;
	st.global.f32 	[%rd23], %f111;
$L__BB1_15:
	ret;

}
	// .globl	_Z11updateImagePfS_fi
.visible .entry _Z11updateImagePfS_fi(
	.param .u64 .ptr .align 1 _Z11updateImagePfS_fi_param_0,
	.param .u64 .ptr .align 1 _Z11updateImagePfS_fi_param_1,
	.param .f32 _Z11updateImagePfS_fi_param_2,
	.param .u32 _Z11updateImagePfS_fi_param_3
)
{
	.reg .pred 	%p<2>;
	.reg .b32 	%r<6>;
	.reg .b32 	%f<6>;
	.reg .b64 	%rd<8>;

	ld.param.u64 	%rd1, [_Z11updateImagePfS_fi_param_0];
	ld.param.u64 	%rd2, [_Z11updateImagePfS_fi_param_1];
	ld.param.f32 	%f1, [_Z11updateImagePfS_fi_param_2];
	ld.param.u32 	%r2, [_Z11updateImagePfS_fi_param_3];
	mov.u32 	%r3, %ctaid.x;
	mov.u32 	%r4, %ntid.x;
	mov.u32 	%r5, %tid.x;
	mad.lo.s32 	%r1, %r3, %r4, %r5;
	setp.ge.s32 	%p1, %r1, %r2;
	@%p1 bra 	$L__BB2_2;
	cvta.to.global.u64 	%rd3, %rd2;
	cvta.to.global.u64 	%rd4, %rd1;
	mul.wide.s32 	%rd5, %r1, 4;
	add.s64 	%rd6, %rd3, %rd5;
	ld.global.f32 	%f2, [%rd6];
	mul.f32 	%f3, %f1, %f2;
	add.s64 	%rd7, %rd4, %rd5;
	ld.global.f32 	%f4, [%rd7];
	sub.f32 	%f5, %f4, %f3;
	st.global.f32 	[%rd7], %f5;
$L__BB2_2:
	ret;

}


// ===== COMPILED SASS (sm_100) =====

	.target	sm_100

	.elftype	@"ET_EXEC"


//--------------------- .note.nv.tkinfo           --------------------------
	.section	.note.nv.tkinfo,"",@"SHT_NOTE"
	.sectionflags	@"SHF_NOTE_NV_TKINFO"
	.tkinfo
        /*0018*/ 	.word	0x00000002
        /*0030*/ 	.string	""
        /*0030*/ 	.string	"ptxas"
        /*0030*/ 	.string	"Cuda compilation tools, release 13.0, V13.0.88"
        /*0030*/ 	.string	"Build cuda_13.0.r13.0/compiler.36424714_0"
        /*0030*/ 	.string	"-arch sm_100 -m 64 "



//--------------------- .note.nv.cuinfo           --------------------------
	.section	.note.nv.cuinfo,"",@"SHT_NOTE"
	.sectionflags	@"SHF_NOTE_NV_CUINFO"
        /*0018*/ 	.short	0x0002
        /*001a*/ 	.short	0x0064
        /*001c*/ 	.short	0x0082
	.zero		2


//--------------------- .nv.info                  --------------------------
	.section	.nv.info,"",@"SHT_CUDA_INFO"
	.align	4


	//----- nvinfo : EIATTR_REGCOUNT
	.align		4
        /*0000*/ 	.byte	0x04, 0x2f
        /*0002*/ 	.short	(.L_1 - .L_0)
	.align		4
.L_0:
        /*0004*/ 	.word	index@(_Z6conv2DPfS_S_iii)
        /*0008*/ 	.word	0x00000020


	//----- nvinfo : EIATTR_FRAME_SIZE
	.align		4
.L_1:
        /*000c*/ 	.byte	0x04, 0x11
        /*000e*/ 	.short	(.L_3 - .L_2)
	.align		4
.L_2:
        /*0010*/ 	.word	index@(_Z6conv2DPfS_S_iii)
        /*0014*/ 	.word	0x00000000


	//----- nvinfo : EIATTR_REGCOUNT
	.align		4
.L_3:
        /*0018*/ 	.byte	0x04, 0x2f
        /*001a*/ 	.short	(.L_5 - .L_4)
	.align		4
.L_4:
        /*001c*/ 	.word	index@(_Z10gramMatrixPfS_iii)
        /*0020*/ 	.word	0x00000020


	//----- nvinfo : EIATTR_FRAME_SIZE
	.align		4
.L_5:
        /*0024*/ 	.byte	0x04, 0x11
        /*0026*/ 	.short	(.L_7 - .L_6)
	.align		4
.L_6:
        /*0028*/ 	.word	index@(_Z10gramMatrixPfS_iii)
        /*002c*/ 	.word	0x00000000


	//----- nvinfo : EIATTR_REGCOUNT
	.align		4
.L_7:
        /*0030*/ 	.byte	0x04, 0x2f
        /*0032*/ 	.short	(.L_9 - .L_8)
	.align		4
.L_8:
        /*0034*/ 	.word	index@(_Z11updateImagePfS_fi)
        /*0038*/ 	.word	0x0000000a


	//----- nvinfo : EIATTR_FRAME_SIZE
	.align		4
.L_9:
        /*003c*/ 	.byte	0x04, 0x11
        /*003e*/ 	.short	(.L_11 - .L_10)
	.align		4
.L_10:
        /*0040*/ 	.word	index@(_Z11updateImagePfS_fi)
        /*0044*/ 	.word	0x00000000


	//----- nvinfo : EIATTR_MIN_STACK_SIZE
	.align		4
.L_11:
        /*0048*/ 	.byte	0x04, 0x12
        /*004a*/ 	.short	(.L_13 - .L_12)
	.align		4
.L_12:
        /*004c*/ 	.word	index@(_Z11updateImagePfS_fi)
        /*0050*/ 	.word	0x00000000


	//----- nvinfo : EIATTR_MIN_STACK_SIZE
	.align		4
.L_13:
        /*0054*/ 	.byte	0x04, 0x12
        /*0056*/ 	.short	(.L_15 - .L_14)
	.align		4
.L_14:
        /*0058*/ 	.word	index@(_Z10gramMatrixPfS_iii)
        /*005c*/ 	.word	0x00000000


	//----- nvinfo : EIATTR_MIN_STACK_SIZE
	.align		4
.L_15:
        /*0060*/ 	.byte	0x04, 0x12
        /*0062*/ 	.short	(.L_17 - .L_16)
	.align		4
.L_16:
        /*0064*/ 	.word	index@(_Z6conv2DPfS_S_iii)
        /*0068*/ 	.word	0x00000000
.L_17:


//--------------------- .nv.compat                --------------------------
	.section	.nv.compat,"",@"SHT_CUDA_COMPAT_INFO"
	.align	4
        /*0000*/ 	.byte	0x02, 0x09, 0x00, 0x00, 0x02, 0x02, 0x01, 0x00, 0x02, 0x05, 0x05, 0x00, 0x03, 0x07, 0x01, 0x01
        /*0010*/ 	.byte	0x02, 0x03, 0x00, 0x00, 0x02, 0x06, 0x01, 0x00, 0x04, 0x0b, 0x08, 0x00, 0x09, 0x00, 0x00, 0x00
        /*0020*/ 	.byte	0x00, 0x00, 0x00, 0x00


//--------------------- .nv.info._Z11updateImagePfS_fi --------------------------
	.section	.nv.info._Z11updateImagePfS_fi,"",@"SHT_CUDA_INFO"
	.sectionflags	@""
	.align	4


	//----- nvinfo : EIATTR_CUDA_API_VERSION
	.align		4
        /*0000*/ 	.byte	0x04, 0x37
        /*0002*/ 	.short	(.L_19 - .L_18)
.L_18:
        /*0004*/ 	.word	0x00000082


	//----- nvinfo : EIATTR_KPARAM_INFO
	.align		4
.L_19:
        /*0008*/ 	.byte	0x04, 0x17
        /*000a*/ 	.short	(.L_21 - .L_20)
.L_20:
        /*000c*/ 	.word	0x00000000
        /*0010*/ 	.short	0x0003
        /*0012*/ 	.short	0x0014
        /*0014*/ 	.byte	0x00, 0xf0, 0x11, 0x00


	//----- nvinfo : EIATTR_KPARAM_INFO
	.align		4
.L_21:
        /*0018*/ 	.byte	0x04, 0x17
        /*001a*/ 	.short	(.L_23 - .L_22)
.L_22:
        /*001c*/ 	.word	0x00000000
        /*0020*/ 	.short	0x0002
        /*0022*/ 	.short	0x0010
        /*0024*/ 	.byte	0x00, 0xf0, 0x11, 0x00


	//----- nvinfo : EIATTR_KPARAM_INFO
	.align		4
.L_23:
        /*0028*/ 	.byte	0x04, 0x17
        /*002a*/ 	.short	(.L_25 - .L_24)
.L_24:
        /*002c*/ 	.word	0x00000000
        /*0030*/ 	.short	0x0001
        /*0032*/ 	.short	0x0008
        /*0034*/ 	.byte	0x00, 0xf5, 0x21, 0x00


	//----- nvinfo : EIATTR_KPARAM_INFO
	.align		4
.L_25:
        /*0038*/ 	.byte	0x04, 0x17
        /*003a*/ 	.short	(.L_27 - .L_26)
.L_26:
        /*003c*/ 	.word	0x00000000
        /*0040*/ 	.short	0x0000
        /*0042*/ 	.short	0x0000
        /*0044*/ 	.byte	0x00, 0xf5, 0x21, 0x00


	//----- nvinfo : EIATTR_SPARSE_MMA_MASK
	.align		4
.L_27:
        /*0048*/ 	.byte	0x03, 0x50
        /*004a*/ 	.short	0x0000


	//----- nvinfo : EIATTR_MAXREG_COUNT
	.align		4
        /*004c*/ 	.byte	0x03, 0x1b
        /*004e*/ 	.short	0x00ff


	//----- nvinfo : EIATTR_MERCURY_ISA_VERSION
	.align		4
        /*0050*/ 	.byte	0x03, 0x5f
        /*0052*/ 	.short	0x0101


	//----- nvinfo : EIATTR_VRC_CTA_INIT_COUNT
	.align		4
        /*0054*/ 	.byte	0x02, 0x4a
	.zero		1
	.zero		1


	//----- nvinfo : EIATTR_EXIT_INSTR_OFFSETS
	.align		4
        /*0058*/ 	.byte	0x04, 0x1c
        /*005a*/ 	.short	(.L_29 - .L_28)


	//   ....[0]....
.L_28:
        /*005c*/ 	.word	0x00000070


	//   ....[1]....
        /*0060*/ 	.word	0x00000120


	//----- nvinfo : EIATTR_CBANK_PARAM_SIZE
	.align		4
.L_29:
        /*0064*/ 	.byte	0x03, 0x19
        /*0066*/ 	.short	0x0018


	//----- nvinfo : EIATTR_PARAM_CBANK
	.align		4
        /*0068*/ 	.byte	0x04, 0x0a
        /*006a*/ 	.short	(.L_31 - .L_30)
	.align		4
.L_30:
        /*006c*/ 	.word	index@(.nv.constant0._Z11updateImagePfS_fi)
        /*0070*/ 	.short	0x0380
        /*0072*/ 	.short	0x0018


	//----- nvinfo : EIATTR_SW_WAR
	.align		4
.L_31:
        /*0074*/ 	.byte	0x04, 0x36
        /*0076*/ 	.short	(.L_33 - .L_32)
.L_32:
        /*0078*/ 	.word	0x00000008
.L_33:


//--------------------- .nv.info._Z10gramMatrixPfS_iii --------------------------
	.section	.nv.info._Z10gramMatrixPfS_iii,"",@"SHT_CUDA_INFO"
	.sectionflags	@""
	.align	4


	//----- nvinfo : EIATTR_CUDA_API_VERSION
	.align		4
        /*0000*/ 	.byte	0x04, 0x37
        /*0002*/ 	.short	(.L_35 - .L_34)
.L_34:
        /*0004*/ 	.word	0x00000082


	//----- nvinfo : EIATTR_KPARAM_INFO
	.align		4
.L_35:
        /*0008*/ 	.byte	0x04, 0x17
        /*000a*/ 	.short	(.L_37 - .L_36)
.L_36:
        /*000c*/ 	.word	0x00000000
        /*0010*/ 	.short	0x0004
        /*0012*/ 	.short	0x0018
        /*0014*/ 	.byte	0x00, 0xf0, 0x11, 0x00


	//----- nvinfo : EIATTR_KPARAM_INFO
	.align		4
.L_37:
        /*0018*/ 	.byte	0x04, 0x17
        /*001a*/ 	.short	(.L_39 - .L_38)
.L_38:
        /*001c*/ 	.word	0x00000000
        /*0020*/ 	.short	0x0003
        /*0022*/ 	.short	0x0014
        /*0024*/ 	.byte	0x00, 0xf0, 0x11, 0x00


	//----- nvinfo : EIATTR_KPARAM_INFO
	.align		4
.L_39:
        /*0028*/ 	.byte	0x04, 0x17
        /*002a*/ 	.short	(.L_41 - .L_40)
.L_40:
        /*002c*/ 	.word	0x00000000
        /*0030*/ 	.short	0x0002
        /*0032*/ 	.short	0x0010
        /*0034*/ 	.byte	0x00, 0xf0, 0x11, 0x00


	//----- nvinfo : EIATTR_KPARAM_INFO
	.align		4
.L_41:
        /*0038*/ 	.byte	0x04, 0x17
        /*003a*/ 	.short	(.L_43 - .L_42)
.L_42:
        /*003c*/ 	.word	0x00000000
        /*0040*/ 	.short	0x0001
        /*0042*/ 	.short	0x0008
        /*0044*/ 	.byte	0x00, 0xf5, 0x21, 0x00


	//----- nvinfo : EIATTR_KPARAM_INFO
	.align		4
.L_43:
        /*0048*/ 	.byte	0x04, 0x17
        /*004a*/ 	.short	(.L_45 - .L_44)
.L_44:
        /*004c*/ 	.word	0x00000000
        /*0050*/ 	.short	0x0000
        /*0052*/ 	.short	0x0000
        /*0054*/ 	.byte	0x00, 0xf5, 0x21, 0x00


	//----- nvinfo : EIATTR_SPARSE_MMA_MASK
	.align		4
.L_45:
        /*0058*/ 	.byte	0x03, 0x50
        /*005a*/ 	.short	0x0000


	//----- nvinfo : EIATTR_MAXREG_COUNT
	.align		4
        /*005c*/ 	.byte	0x03, 0x1b
        /*005e*/ 	.short	0x00ff


	//----- nvinfo : EIATTR_MERCURY_ISA_VERSION
	.align		4
        /*0060*/ 	.byte	0x03, 0x5f
        /*0062*/ 	.short	0x0101


	//----- nvinfo : EIATTR_VRC_CTA_INIT_COUNT
	.align		4
        /*0064*/ 	.byte	0x02, 0x4a
	.zero		1
	.zero		1


	//----- nvinfo : EIATTR_EXIT_INSTR_OFFSETS
	.align		4
        /*0068*/ 	.byte	0x04, 0x1c
        /*006a*/ 	.short	(.L_47 - .L_46)


	//   ....[0]....
.L_46:
        /*006c*/ 	.word	0x000000c0


	//   ....[1]....
        /*0070*/ 	.word	0x00000aa0


	//----- nvinfo : EIATTR_CBANK_PARAM_SIZE
	.align		4
.L_47:
        /*0074*/ 	.byte	0x03, 0x19
        /*0076*/ 	.short	0x001c


	//----- nvinfo : EIATTR_PARAM_CBANK
	.align		4
        /*0078*/ 	.byte	0x04, 0x0a
        /*007a*/ 	.short	(.L_49 - .L_48)
	.align		4
.L_48:
        /*007c*/ 	.word	index@(.nv.constant0._Z10gramMatrixPfS_iii)
        /*0080*/ 	.short	0x0380
        /*0082*/ 	.short	0x001c


	//----- nvinfo : EIATTR_SW_WAR
	.align		4
.L_49:
        /*0084*/ 	.byte	0x04, 0x36
        /*0086*/ 	.short	(.L_51 - .L_50)
.L_50:
        /*0088*/ 	.word	0x00000008
.L_51:


//--------------------- .nv.info._Z6conv2DPfS_S_iii --------------------------
	.section	.nv.info._Z6conv2DPfS_S_iii,"",@"SHT_CUDA_INFO"
	.sectionflags	@""
	.align	4


	//----- nvinfo : EIATTR_CUDA_API_VERSION
	.align		4
        /*0000*/ 	.byte	0x04, 0x37
        /*0002*/ 	.short	(.L_53 - .L_52)
.L_52:
        /*0004*/ 	.word	0x00000082


	//----- nvinfo : EIATTR_KPARAM_INFO
	.align		4
.L_53:
        /*0008*/ 	.byte	0x04, 0x17
        /*000a*/ 	.short	(.L_55 - .L_54)
.L_54:
        /*000c*/ 	.word	0x00000000
        /*0010*/ 	.short	0x0005
        /*0012*/ 	.short	0x0020
        /*0014*/ 	.byte	0x00, 0xf0, 0x11, 0x00


	//----- nvinfo : EIATTR_KPARAM_INFO
	.align		4
.L_55:
        /*0018*/ 	.byte	0x04, 0x17
        /*001a*/ 	.short	(.L_57 - .L_56)
.L_56:
        /*001c*/ 	.word	0x00000000
        /*0020*/ 	.short	0x0004
        /*0022*/ 	.short	0x001c
        /*0024*/ 	.byte	0x00, 0xf0, 0x11, 0x00


	//----- nvinfo : EIATTR_KPARAM_INFO
	.align		4
.L_57:
        /*0028*/ 	.byte	0x04, 0x17
        /*002a*/ 	.short	(.L_59 - .L_58)
.L_58:
        /*002c*/ 	.word	0x00000000
        /*0030*/ 	.short	0x0003
        /*0032*/ 	.short	0x0018
        /*0034*/ 	.byte	0x00, 0xf0, 0x11, 0x00


	//----- nvinfo : EIATTR_KPARAM_INFO
	.align		4
.L_59:
        /*0038*/ 	.byte	0x04, 0x17
        /*003a*/ 	.short	(.L_61 - .L_60)
.L_60:
        /*003c*/ 	.word	0x00000000
        /*0040*/ 	.short	0x0002
        /*0042*/ 	.short	0x0010
        /*0044*/ 	.byte	0x00, 0xf5, 0x21, 0x00


	//----- nvinfo : EIATTR_KPARAM_INFO
	.align		4
.L_61:
        /*0048*/ 	.byte	0x04, 0x17
        /*004a*/ 	.short	(.L_63 - .L_62)
.L_62:
        /*004c*/ 	.word	0x00000000
        /*0050*/ 	.short	0x0001
        /*0052*/ 	.short	0x0008
        /*0054*/ 	.byte	0x00, 0xf5, 0x21, 0x00


	//----- nvinfo : EIATTR_KPARAM_INFO
	.align		4
.L_63:
        /*0058*/ 	.byte	0x04, 0x17
        /*005a*/ 	.short	(.L_65 - .L_64)
.L_64:
        /*005c*/ 	.word	0x00000000
        /*0060*/ 	.short	0x0000
        /*0062*/ 	.short	0x0000
        /*0064*/ 	.byte	0x00, 0xf5, 0x21, 0x00


	//----- nvinfo : EIATTR_SPARSE_MMA_MASK
	.align		4
.L_65:
        /*0068*/ 	.byte	0x03, 0x50
        /*006a*/ 	.short	0x0000


	//----- nvinfo : EIATTR_MAXREG_COUNT
	.align		4
        /*006c*/ 	.byte	0x03, 0x1b
        /*006e*/ 	.short	0x00ff


	//----- nvinfo : EIATTR_MERCURY_ISA_VERSION
	.align		4
        /*0070*/ 	.byte	0x03, 0x5f
        /*0072*/ 	.short	0x0101


	//----- nvinfo : EIATTR_VRC_CTA_INIT_COUNT
	.align		4
        /*0074*/ 	.byte	0x02, 0x4a
	.zero		1
	.zero		1


	//----- nvinfo : EIATTR_EXIT_INSTR_OFFSETS
	.align		4
        /*0078*/ 	.byte	0x04, 0x1c
        /*007a*/ 	.short	(.L_67 - .L_66)


	//   ....[0]....
.L_66:
        /*007c*/ 	.word	0x000000c0


	//   ....[1]....
        /*0080*/ 	.word	0x00000c60


	//----- nvinfo : EIATTR_CBANK_PARAM_SIZE
	.align		4
.L_67:
        /*0084*/ 	.byte	0x03, 0x19
        /*0086*/ 	.short	0x0024


	//----- nvinfo : EIATTR_PARAM_CBANK
	.align		4
        /*0088*/ 	.byte	0x04, 0x0a
        /*008a*/ 	.short	(.L_69 - .L_68)
	.align		4
.L_68:
        /*008c*/ 	.word	index@(.nv.constant0._Z6conv2DPfS_S_iii)
        /*0090*/ 	.short	0x0380
        /*0092*/ 	.short	0x0024


	//----- nvinfo : EIATTR_SW_WAR
	.align		4
.L_69:
        /*0094*/ 	.byte	0x04, 0x36
        /*0096*/ 	.short	(.L_71 - .L_70)
.L_70:
        /*0098*/ 	.word	0x00000008
.L_71:


//--------------------- .nv.callgraph             --------------------------
	.section	.nv.callgraph,"",@"SHT_CUDA_CALLGRAPH"
	.align	4
	.sectionentsize	8
	.align		4
        /*0000*/ 	.word	0x00000000
	.align		4
        /*0004*/ 	.word	0xffffffff
	.align		4
        /*0008*/ 	.word	0x00000000
	.align		4
        /*000c*/ 	.word	0xfffffffe
	.align		4
        /*0010*/ 	.word	0x00000000
	.align		4
        /*0014*/ 	.word	0xfffffffd
	.align		4
        /*0018*/ 	.word	0x00000000
	.align		4
        /*001c*/ 	.word	0xfffffffc


//--------------------- .text._Z11updateImagePfS_fi --------------------------
	.section	.text._Z11updateImagePfS_fi,"ax",@progbits
	.align	128
        .global         _Z11updateImagePfS_fi
        .type           _Z11updateImagePfS_fi,@function
        .size           _Z11updateImagePfS_fi,(.L_x_15 - _Z11updateImagePfS_fi)
        .other          _Z11updateImagePfS_fi,@"STO_CUDA_ENTRY STV_DEFAULT"
_Z11updateImagePfS_fi:
.text._Z11updateImagePfS_fi:
[----:B------:R-:W-:Y:S01]  /*0000*/  LDC R1, c[0x0][0x37c] ;  /* 0x0000df00ff017b82 */ /* 0x000fe20000000800 */
[----:B------:R-:W0:Y:S07]  /*0010*/  S2R R0, SR_TID.X ;  /* 0x0000000000007919 */ /* 0x000e2e0000002100 */
[----:B------:R-:W0:Y:S01]  /*0020*/  S2UR UR4, SR_CTAID.X ;  /* 0x00000000000479c3 */ /* 0x000e220000002500 */
[----:B------:R-:W1:Y:S07]  /*0030*/  LDCU UR5, c[0x0][0x394] ;  /* 0x00007280ff0577ac */ /* 0x000e6e0008000800 */
[----:B------:R-:W0:Y:S02]  /*0040*/  LDC R7, c[0x0][0x360] ;  /* 0x0000d800ff077b82 */ /* 0x000e240000000800 */
[----:B0-----:R-:W-:-:S05]  /*0050*/  IMAD R7, R7, UR4, R0 ;  /* 0x0000000407077c24 */ /* 0x001fca000f8e0200 */
[----:B-1----:R-:W-:-:S13]  /*0060*/  ISETP.GE.AND P0, PT, R7, UR5, PT ;  /* 0x0000000507007c0c */ /* 0x002fda000bf06270 */
[----:B------:R-:W-:Y:S05]  /*0070*/  @P0 EXIT ;  /* 0x000000000000094d */ /* 0x000fea0003800000 */
[----:B------:R-:W0:Y:S01]  /*0080*/  LDC.64 R2, c[0x0][0x388] ;  /* 0x0000e200ff027b82 */ /* 0x000e220000000a00 */
[----:B------:R-:W1:Y:S01]  /*0090*/  LDCU.64 UR4, c[0x0][0x358] ;  /* 0x00006b00ff0477ac */ /* 0x000e620008000a00 */
[----:B------:R-:W2:Y:S06]  /*00a0*/  LDCU UR6, c[0x0][0x390] ;  /* 0x00007200ff0677ac */ /* 0x000eac0008000800 */
[----:B------:R-:W3:Y:S01]  /*00b0*/  LDC.64 R4, c[0x0][0x380] ;  /* 0x0000e000ff047b82 */ /* 0x000ee20000000a00 */
[----:B0-----:R-:W-:-:S06]  /*00c0*/  IMAD.WIDE R2, R7, 0x4, R2 ;  /* 0x0000000407027825 */ /* 0x001fcc00078e0202 */
[----:B-1----:R-:W2:Y:S01]  /*00d0*/  LDG.E R2, desc[UR4][R2.64] ;  /* 0x0000000402027981 */ /* 0x002ea2000c1e1900 */
[----:B---3--:R-:W-:-:S05]  /*00e0*/  IMAD.WIDE R4, R7, 0x4, R4 ;  /* 0x0000000407047825 */ /* 0x008fca00078e0204 */
[----:B------:R-:W2:Y:S02]  /*00f0*/  LDG.E R7, desc[UR4][R4.64] ;  /* 0x0000000404077981 */ /* 0x000ea4000c1e1900 */
[----:B--2---:R-:W-:-:S05]  /*0100*/  FFMA R7, -R2, UR6, R7 ;  /* 0x0000000602077c23 */ /* 0x004fca0008000107 */
[----:B------:R-:W-:Y:S01]  /*0110*/  STG.E desc[UR4][R4.64], R7 ;  /* 0x0000000704007986 */ /* 0x000fe2000c101904 */
[----:B------:R-:W-:Y:S05]  /*0120*/  EXIT ;  /* 0x000000000000794d */ /* 0x000fea0003800000 */
.L_x_0:
[----:B------:R-:W-:-:S00]  /*0130*/  BRA `(.L_x_0) ;  /* 0xfffffffc00fc7947 */ /* 0x000fc0000383ffff */
[----:B------:R-:W-:-:S00]  /*0140*/  NOP ;  /* 0x0000000000007918 */ /* 0x000fc00000000000 */
        /* <DEDUP_REMOVED lines=11> */
.L_x_15:


//--------------------- .text._Z10gramMatrixPfS_iii --------------------------
	.section	.text._Z10gramMatrixPfS_iii,"ax",@progbits
	.align	128
        .global         _Z10gramMatrixPfS_iii
        .type           _Z10gramMatrixPfS_iii,@function
        .size           _Z10gramMatrixPfS_iii,(.L_x_16 - _Z10gramMatrixPfS_iii)
        .other          _Z10gramMatrixPfS_iii,@"STO_CUDA_ENTRY STV_DEFAULT"
_Z10gramMatrixPfS_iii:
.text._Z10gramMatrixPfS_iii:
[----:B------:R-:W-:Y:S01]  /*0000*/  LDC R1, c[0x0][0x37c] ;  /* 0x0000df00ff017b82 */ /* 0x000fe20000000800 */
[----:B------:R-:W0:Y:S07]  /*0010*/  S2R R3, SR_TID.X ;  /* 0x0000000000037919 */ /* 0x000e2e0000002100 */
[----:B------:R-:W0:Y:S01]  /*0020*/  LDC R0, c[0x0][0x360] ;  /* 0x0000d800ff007b82 */ /* 0x000e220000000800 */
[----:B------:R-:W1:Y:S01]  /*0030*/  LDCU UR12, c[0x0][0x390] ;  /* 0x00007200ff0c77ac */ /* 0x000e620008000800 */
[----:B------:R-:W2:Y:S06]  /*0040*/  S2R R2, SR_TID.Y ;  /* 0x0000000000027919 */ /* 0x000eac0000002200 */
[----:B------:R-:W0:Y:S08]  /*0050*/  S2UR UR4, SR_CTAID.X ;  /* 0x00000000000479c3 */ /* 0x000e300000002500 */
[----:B------:R-:W2:Y:S08]  /*0060*/  S2UR UR5, SR_CTAID.Y ;  /* 0x00000000000579c3 */ /* 0x000eb00000002600 */
[----:B------:R-:W2:Y:S01]  /*0070*/  LDC R9, c[0x0][0x364] ;  /* 0x0000d900ff097b82 */ /* 0x000ea20000000800 */
[----:B0-----:R-:W-:-:S02]  /*0080*/  IMAD R0, R0, UR4, R3 ;  /* 0x0000000400007c24 */ /* 0x001fc4000f8e0203 */
[----:B--2---:R-:W-:-:S05]  /*0090*/  IMAD R9, R9, UR5, R2 ;  /* 0x0000000509097c24 */ /* 0x004fca000f8e0202 */
[----:B------:R-:W-:-:S04]  /*00a0*/  VIMNMX R2, PT, PT, R0, R9, !PT ;  /* 0x0000000900027248 */ /* 0x000fc80007fe0100 */
[----:B-1----:R-:W-:-:S13]  /*00b0*/  ISETP.GE.AND P0, PT, R2, UR12, PT ;  /* 0x0000000c02007c0c */ /* 0x002fda000bf06270 */
[----:B------:R-:W-:Y:S05]  /*00c0*/  @P0 EXIT ;  /* 0x000000000000094d */ /* 0x000fea0003800000 */
[----:B------:R-:W0:Y:S01]  /*00d0*/  LDCU UR5, c[0x0][0x398] ;  /* 0x00007300ff0577ac */ /* 0x000e220008000800 */
[----:B------:R-:W-:Y:S01]  /*00e0*/  HFMA2 R12, -RZ, RZ, 0, 0 ;  /* 0x00000000ff0c7431 */ /* 0x000fe200000001ff */
[----:B------:R-:W0:Y:S01]  /*00f0*/  LDCU UR4, c[0x0][0x394] ;  /* 0x00007280ff0477ac */ /* 0x000e220008000800 */
[----:B------:R-:W1:Y:S01]  /*0100*/  LDCU.64 UR10, c[0x0][0x358] ;  /* 0x00006b00ff0a77ac */ /* 0x000e620008000a00 */
[----:B0-----:R-:W-:-:S04]  /*0110*/  UIMAD UR5, UR5, UR4, URZ ;  /* 0x00000004050572a4 */ /* 0x001fc8000f8e02ff */
[----:B------:R-:W-:-:S09]  /*0120*/  UISETP.GE.AND UP0, UPT, UR5, 0x1, UPT ;  /* 0x000000010500788c */ /* 0x000fd2000bf06270 */
[----:B-1----:R-:W-:Y:S05]  /*0130*/  BRA.U !UP0, `(.L_x_1) ;  /* 0x0000000908487547 */ /* 0x002fea000b800000 */
[----:B------:R-:W-:Y:S02]  /*0140*/  UISETP.GE.U32.AND UP1, UPT, UR5, 0x10, UPT ;  /* 0x000000100500788c */ /* 0x000fe4000bf26070 */
[----:B------:R-:W-:Y:S01]  /*0150*/  IMAD R8, R0, UR5, RZ ;  /* 0x0000000500087c24 */ /* 0x000fe2000f8e02ff */
[----:B------:R-:W-:Y:S02]  /*0160*/  ULOP3.LUT UR8, UR5, 0xf, URZ, 0xc0, !UPT ;  /* 0x0000000f05087892 */ /* 0x000fe4000f8ec0ff */
[----:B------:R-:W-:Y:S01]  /*0170*/  IMAD R10, R9, UR5, RZ ;  /* 0x00000005090a7c24 */ /* 0x000fe2000f8e02ff */
[----:B------:R-:W-:Y:S01]  /*0180*/  MOV R12, RZ ;  /* 0x000000ff000c7202 */ /* 0x000fe20000000f00 */
[----:B------:R-:W-:Y:S01]  /*0190*/  UMOV UR4, URZ ;  /* 0x000000ff00047c82 */ /* 0x000fe20008000000 */
[----:B------:R-:W-:Y:S01]  /*01a0*/  UISETP.NE.AND UP0, UPT, UR8, URZ, UPT ;  /* 0x000000ff0800728c */ /* 0x000fe2000bf05270 */
[----:B------:R-:W-:Y:S10]  /*01b0*/  BRA.U !UP1, `(.L_x_2) ;  /* 0x0000000509047547 */ /* 0x000ff4000b800000 */
[----:B------:R-:W0:Y:S01]  /*01c0*/  LDCU.64 UR6, c[0x0][0x380] ;  /* 0x00007000ff0677ac */ /* 0x000e220008000a00 */
[----:B------:R-:W-:Y:S02]  /*01d0*/  MOV R12, RZ ;  /* 0x000000ff000c7202 */ /* 0x000fe40000000f00 */
[----:B------:R-:W-:Y:S01]  /*01e0*/  MOV R11, R10 ;  /* 0x0000000a000b7202 */ /* 0x000fe20000000f00 */
[----:B------:R-:W-:Y:S01]  /*01f0*/  ULOP3.LUT UR4, UR5, 0x7ffffff0, URZ, 0xc0, !UPT ;  /* 0x7ffffff005047892 */ /* 0x000fe2000f8ec0ff */
[----:B------:R-:W-:-:S03]  /*0200*/  MOV R13, R8 ;  /* 0x00000008000d7202 */ /* 0x000fc60000000f00 */
[----:B------:R-:W-:Y:S02]  /*0210*/  UIADD3 UR9, UPT, UPT, -UR4, URZ, URZ ;  /* 0x000000ff04097290 */ /* 0x000fe4000fffe1ff */
[----:B0-----:R-:W-:-:S04]  /*0220*/  UIADD3 UR6, UP1, UPT, UR6, 0x20, URZ ;  /* 0x0000002006067890 */ /* 0x001fc8000ff3e0ff */
[----:B------:R-:W-:Y:S02]  /*0230*/  UIADD3.X UR7, UPT, UPT, URZ, UR7, URZ, UP1, !UPT ;  /* 0x00000007ff077290 */ /* 0x000fe40008ffe4ff */
[----:B------:R-:W-:-:S04]  /*0240*/  MOV R2, UR6 ;  /* 0x0000000600027c02 */ /* 0x000fc80008000f00 */
[----:B------:R-:W-:-:S07]  /*0250*/  MOV R3, UR7 ;  /* 0x0000000700037c02 */ /* 0x000fce0008000f00 */
.L_x_3:
[----:B------:R-:W-:-:S04]  /*0260*/  IMAD.WIDE R4, R13, 0x4, R2 ;  /* 0x000000040d047825 */ /* 0x000fc800078e0202 */
[----:B------:R-:W-:Y:S01]  /*0270*/  IMAD.WIDE R6, R11, 0x4, R2 ;  /* 0x000000040b067825 */ /* 0x000fe200078e0202 */
[----:B------:R-:W2:Y:S04]  /*0280*/  LDG.E R15, desc[UR10][R4.64+-0x20] ;  /* 0xffffe00a040f7981 */ /* 0x000ea8000c1e1900 */
[----:B------:R-:W2:Y:S04]  /*0290*/  LDG.E R18, desc[UR10][R6.64+-0x20] ;  /* 0xffffe00a06127981 */ /* 0x000ea8000c1e1900 */
[----:B------:R-:W3:Y:S04]  /*02a0*/  LDG.E R24, desc[UR10][R4.64+-0x1c] ;  /* 0xffffe40a04187981 */ /* 0x000ee8000c1e1900 */
[----:B------:R-:W3:Y:S04]  /*02b0*/  LDG.E R26, desc[UR10][R6.64+-0x1c] ;  /* 0xffffe40a061a7981 */ /* 0x000ee8000c1e1900 */
[----:B------:R-:W4:Y:S04]  /*02c0*/  LDG.E R14, desc[UR10][R4.64+-0x18] ;  /* 0xffffe80a040e7981 */ /* 0x000f28000c1e1900 */
[----:B------:R-:W4:Y:S04]  /*02d0*/  LDG.E R17, desc[UR10][R6.64+-0x18] ;  /* 0xffffe80a06117981 */ /* 0x000f28000c1e1900 */
[----:B------:R-:W5:Y:S04]  /*02e0*/  LDG.E R16, desc[UR10][R4.64+-0x14] ;  /* 0xffffec0a04107981 */ /* 0x000f68000c1e1900 */
[----:B------:R-:W5:Y:S04]  /*02f0*/  LDG.E R19, desc[UR10][R6.64+-0x14] ;  /* 0xffffec0a06137981 */ /* 0x000f68000c1e1900 */
[----:B------:R-:W5:Y:S04]  /*0300*/  LDG.E R22, desc[UR10][R4.64+-0x10] ;  /* 0xfffff00a04167981 */ /* 0x000f68000c1e1900 */
[----:B------:R-:W5:Y:S04]  /*0310*/  LDG.E R25, desc[UR10][R6.64+-0x10] ;  /* 0xfffff00a06197981 */ /* 0x000f68000c1e1900 */
[----:B------:R-:W5:Y:S04]  /*0320*/  LDG.E R20, desc[UR10][R4.64+-0xc] ;  /* 0xfffff40a04147981 */ /* 0x000f68000c1e1900 */
[----:B------:R-:W5:Y:S04]  /*0330*/  LDG.E R23, desc[UR10][R6.64+-0xc] ;  /* 0xfffff40a06177981 */ /* 0x000f68000c1e1900 */
[----:B------:R-:W5:Y:S04]  /*0340*/  LDG.E R21, desc[UR10][R6.64+-0x8] ;  /* 0xfffff80a06157981 */ /* 0x000f68000c1e1900 */
[----:B------:R-:W5:Y:S01]  /*0350*/  LDG.E R29, desc[UR10][R6.64+0x1c] ;  /* 0x00001c0a061d7981 */ /* 0x000f62000c1e1900 */
[----:B--2---:R-:W-:-:S03]  /*0360*/  FFMA R15, R15, R18, R12 ;  /* 0x000000120f0f7223 */ /* 0x004fc6000000000c */
[----:B------:R-:W2:Y:S04]  /*0370*/  LDG.E R18, desc[UR10][R4.64+-0x8] ;  /* 0xfffff80a04127981 */ /* 0x000ea8000c1e1900 */
[----:B------:R-:W2:Y:S01]  /*0380*/  LDG.E R12, desc[UR10][R4.64+-0x4] ;  /* 0xfffffc0a040c7981 */ /* 0x000ea2000c1e1900 */
[----:B---3--:R-:W-:-:S03]  /*0390*/  FFMA R27, R24, R26, R15 ;  /* 0x0000001a181b7223 */ /* 0x008fc6000000000f */
[----:B------:R-:W3:Y:S04]  /*03a0*/  LDG.E R15, desc[UR10][R6.64+-0x4] ;  /* 0xfffffc0a060f7981 */ /* 0x000ee8000c1e1900 */
[----:B------:R-:W3:Y:S01]  /*03b0*/  LDG.E R24, desc[UR10][R6.64+0x14] ;  /* 0x0000140a06187981 */ /* 0x000ee2000c1e1900 */
[----:B----4-:R-:W-:-:S03]  /*03c0*/  FFMA R27, R14, R17, R27 ;  /* 0x000000110e1b7223 */ /* 0x010fc6000000001b */
[----:B------:R-:W4:Y:S04]  /*03d0*/  LDG.E R14, desc[UR10][R4.64] ;  /* 0x0000000a040e7981 */ /* 0x000f28000c1e1900 */
[----:B------:R-:W4:Y:S01]  /*03e0*/  LDG.E R17, desc[UR10][R6.64] ;  /* 0x0000000a06117981 */ /* 0x000f22000c1e1900 */
[----:B-----5:R-:W-:-:S03]  /*03f0*/  FFMA R27, R16, R19, R27 ;  /* 0x00000013101b7223 */ /* 0x020fc6000000001b */
[----:B------:R-:W5:Y:S04]  /*0400*/  LDG.E R16, desc[UR10][R4.64+0x4] ;  /* 0x0000040a04107981 */ /* 0x000f68000c1e1900 */
[----:B------:R-:W5:Y:S01]  /*0410*/  LDG.E R19, desc[UR10][R6.64+0x4] ;  /* 0x0000040a06137981 */ /* 0x000f62000c1e1900 */
[----:B------:R-:W-:-:S03]  /*0420*/  FFMA R27, R22, R25, R27 ;  /* 0x00000019161b7223 */ /* 0x000fc6000000001b */
[----:B------:R-:W5:Y:S04]  /*0430*/  LDG.E R22, desc[UR10][R4.64+0x8] ;  /* 0x0000080a04167981 */ /* 0x000f68000c1e1900 */
[----:B------:R-:W5:Y:S01]  /*0440*/  LDG.E R25, desc[UR10][R6.64+0x8] ;  /* 0x0000080a06197981 */ /* 0x000f62000c1e1900 */
[----:B------:R-:W-:-:S03]  /*0450*/  FFMA R27, R20, R23, R27 ;  /* 0x00000017141b7223 */ /* 0x000fc6000000001b */
        /* <DEDUP_REMOVED lines=8> */
[----:B------:R-:W3:Y:S04]  /*04e0*/  LDG.E R12, desc[UR10][R4.64+0x18] ;  /* 0x0000180a040c7981 */ /* 0x000ee8000c1e1900 */
[----:B------:R-:W3:Y:S01]  /*04f0*/  LDG.E R27, desc[UR10][R6.64+0x18] ;  /* 0x0000180a061b7981 */ /* 0x000ee2000c1e1900 */
[----:B----4-:R-:W-:-:S04]  /*0500*/  FFMA R17, R14, R17, R28 ;  /* 0x000000110e117223 */ /* 0x010fc8000000001c */
[----:B-----5:R-:W-:Y:S01]  /*0510*/  FFMA R17, R16, R19, R17 ;  /* 0x0000001310117223 */ /* 0x020fe20000000011 */
[----:B------:R-:W-:-:S03]  /*0520*/  UIADD3 UR9, UPT, UPT, UR9, 0x10, URZ ;  /* 0x0000001009097890 */ /* 0x000fc6000fffe0ff */
[----:B------:R-:W-:Y:S01]  /*0530*/  FFMA R17, R22, R25, R17 ;  /* 0x0000001916117223 */ /* 0x000fe20000000011 */
[----:B------:R-:W-:-:S03]  /*0540*/  UISETP.NE.AND UP1, UPT, UR9, URZ, UPT ;  /* 0x000000ff0900728c */ /* 0x000fc6000bf25270 */
[----:B------:R-:W-:Y:S01]  /*0550*/  FFMA R17, R20, R23, R17 ;  /* 0x0000001714117223 */ /* 0x000fe20000000011 */
[----:B------:R-:W-:Y:S02]  /*0560*/  IADD3 R13, PT, PT, R13, 0x10, RZ ;  /* 0x000000100d0d7810 */ /* 0x000fe40007ffe0ff */
[----:B------:R-:W-:Y:S01]  /*0570*/  IADD3 R11, PT, PT, R11, 0x10, RZ ;  /* 0x000000100b0b7810 */ /* 0x000fe20007ffe0ff */
[----:B--2---:R-:W-:-:S04]  /*0580*/  FFMA R18, R18, R21, R17 ;  /* 0x0000001512127223 */ /* 0x004fc80000000011 */
[----:B---3--:R-:W-:-:S04]  /*0590*/  FFMA R15, R15, R24, R18 ;  /* 0x000000180f0f7223 */ /* 0x008fc80000000012 */
[----:B------:R-:W-:-:S04]  /*05a0*/  FFMA R15, R12, R27, R15 ;  /* 0x0000001b0c0f7223 */ /* 0x000fc8000000000f */
[----:B------:R-:W-:Y:S01]  /*05b0*/  FFMA R12, R26, R29, R15 ;  /* 0x0000001d1a0c7223 */ /* 0x000fe2000000000f */
[----:B------:R-:W-:Y:S06]  /*05c0*/  BRA.U UP1, `(.L_x_3) ;  /* 0xfffffffd01247547 */ /* 0x000fec000b83ffff */
.L_x_2:
[----:B------:R-:W-:Y:S05]  /*05d0*/  BRA.U !UP0, `(.L_x_1) ;  /* 0x0000000508207547 */ /* 0x000fea000b800000 */
[----:B------:R-:W-:Y:S02]  /*05e0*/  UISETP.GE.U32.AND UP0, UPT, UR8, 0x8, UPT ;  /* 0x000000080800788c */ /* 0x000fe4000bf06070 */
[----:B------:R-:W-:-:S04]  /*05f0*/  ULOP3.LUT UR6, UR5, 0x7, URZ, 0xc0, !UPT ;  /* 0x0000000705067892 */ /* 0x000fc8000f8ec0ff */
[----:B------:R-:W-:-:S03]  /*0600*/  UISETP.NE.AND UP1, UPT, UR6, URZ, UPT ;  /* 0x000000ff0600728c */ /* 0x000fc6000bf25270 */
[----:B------:R-:W-:Y:S08]  /*0610*/  BRA.U !UP0, `(.L_x_4) ;  /* 0x0000000108787547 */ /* 0x000ff0000b800000 */
[----:B------:R-:W0:Y:S01]  /*0620*/  LDC.64 R4, c[0x0][0x380] ;  /* 0x0000e000ff047b82 */ /* 0x000e220000000a00 */
[----:B------:R-:W-:Y:S02]  /*0630*/  IADD3 R3, PT, PT, R8, UR4, RZ ;  /* 0x0000000408037c10 */ /* 0x000fe4000fffe0ff */
[----:B------:R-:W-:-:S03]  /*0640*/  IADD3 R7, PT, PT, R10, UR4, RZ ;  /* 0x000000040a077c10 */ /* 0x000fc6000fffe0ff */
[----:B0-----:R-:W-:-:S04]  /*0650*/  IMAD.WIDE R2, R3, 0x4, R4 ;  /* 0x0000000403027825 */ /* 0x001fc800078e0204 */
        /* <DEDUP_REMOVED lines=17> */
[----:B------:R-:W-:Y:S01]  /*0770*/  UIADD3 UR4, UPT, UPT, UR4, 0x8, URZ ;  /* 0x0000000804047890 */ /* 0x000fe2000fffe0ff */
[----:B--2---:R-:W-:-:S04]  /*0780*/  FFMA R15, R15, R16, R12 ;  /* 0x000000100f0f7223 */ /* 0x004fc8000000000c */
[----:B---3--:R-:W-:-:S04]  /*0790*/  FFMA R15, R18, R17, R15 ;  /* 0x00000011120f7223 */ /* 0x008fc8000000000f */
[----:B----4-:R-:W-:-:S04]  /*07a0*/  FFMA R15, R20, R19, R15 ;  /* 0x00000013140f7223 */ /* 0x010fc8000000000f */
[----:B-----5:R-:W-:-:S04]  /*07b0*/  FFMA R15, R22, R21, R15 ;  /* 0x00000015160f7223 */ /* 0x020fc8000000000f */
[----:B------:R-:W-:-:S04]  /*07c0*/  FFMA R24, R24, R23, R15 ;  /* 0x0000001718187223 */ /* 0x000fc8000000000f */
[----:B------:R-:W-:-:S04]  /*07d0*/  FFMA R13, R13, R14, R24 ;  /* 0x0000000e0d0d7223 */ /* 0x000fc80000000018 */
[----:B------:R-:W-:-:S04]  /*07e0*/  FFMA R6, R6, R7, R13 ;  /* 0x0000000706067223 */ /* 0x000fc8000000000d */
[----:B------:R-:W-:-:S07]  /*07f0*/  FFMA R12, R11, R25, R6 ;  /* 0x000000190b0c7223 */ /* 0x000fce0000000006 */
.L_x_4:
        /* <DEDUP_REMOVED lines=11> */
[----:B------:R-:W3:Y:S04]  /*08b0*/  LDG.E R7, desc[UR10][R2.64] ;  /* 0x0000000a02077981 */ /* 0x000ee8000c1e1900 */
[----:B------:R-:W3:Y:S04]  /*08c0*/  LDG.E R6, desc[UR10][R4.64] ;  /* 0x0000000a04067981 */ /* 0x000ee8000c1e1900 */
[----:B------:R-:W2:Y:S04]  /*08d0*/  LDG.E R13, desc[UR10][R4.64+0x4] ;  /* 0x0000040a040d7981 */ /* 0x000ea8000c1e1900 */
[----:B------:R-:W4:Y:S04]  /*08e0*/  LDG.E R15, desc[UR10][R2.64+0x8] ;  /* 0x0000080a020f7981 */ /* 0x000f28000c1e1900 */
[----:B------:R-:W4:Y:S04]  /*08f0*/  LDG.E R14, desc[UR10][R4.64+0x8] ;  /* 0x0000080a040e7981 */ /* 0x000f28000c1e1900 */
[----:B------:R-:W5:Y:S04]  /*0900*/  LDG.E R17, desc[UR10][R2.64+0xc] ;  /* 0x00000c0a02117981 */ /* 0x000f68000c1e1900 */
[----:B------:R-:W5:Y:S01]  /*0910*/  LDG.E R16, desc[UR10][R4.64+0xc] ;  /* 0x00000c0a04107981 */ /* 0x000f62000c1e1900 */
[----:B------:R-:W-:Y:S01]  /*0920*/  UIADD3 UR4, UPT, UPT, UR4, 0x4, URZ ;  /* 0x0000000404047890 */ /* 0x000fe2000fffe0ff */
[----:B---3--:R-:W-:-:S04]  /*0930*/  FFMA R6, R7, R6, R12 ;  /* 0x0000000607067223 */ /* 0x008fc8000000000c */
[----:B--2---:R-:W-:-:S04]  /*0940*/  FFMA R6, R11, R13, R6 ;  /* 0x0000000d0b067223 */ /* 0x004fc80000000006 */
[----:B----4-:R-:W-:-:S04]  /*0950*/  FFMA R6, R15, R14, R6 ;  /* 0x0000000e0f067223 */ /* 0x010fc80000000006 */
[----:B-----5:R-:W-:-:S07]  /*0960*/  FFMA R12, R17, R16, R6 ;  /* 0x00000010110c7223 */ /* 0x020fce0000000006 */
.L_x_5:
[----:B------:R-:W-:Y:S05]  /*0970*/  BRA.U !UP1, `(.L_x_1) ;  /* 0x0000000109387547 */ /* 0x000fea000b800000 */
[----:B------:R-:W0:Y:S01]  /*0980*/  LDC.64 R6, c[0x0][0x380] ;  /* 0x0000e000ff067b82 */ /* 0x000e220000000a00 */
[----:B------:R-:W-:Y:S01]  /*0990*/  IADD3 R11, PT, PT, R10, UR4, RZ ;  /* 0x000000040a0b7c10 */ /* 0x000fe2000fffe0ff */
[----:B------:R-:W-:Y:S01]  /*09a0*/  UIADD3 UR5, UPT, UPT, -UR5, URZ, URZ ;  /* 0x000000ff05057290 */ /* 0x000fe2000fffe1ff */
[----:B------:R-:W-:-:S11]  /*09b0*/  IADD3 R13, PT, PT, R8, UR4, RZ ;  /* 0x00000004080d7c10 */ /* 0x000fd6000fffe0ff */
.L_x_6:
[----:B0-----:R-:W-:-:S04]  /*09c0*/  IMAD.WIDE R2, R11, 0x4, R6 ;  /* 0x000000040b027825 */ /* 0x001fc800078e0206 */
[----:B------:R-:W-:Y:S02]  /*09d0*/  IMAD.WIDE R4, R13, 0x4, R6 ;  /* 0x000000040d047825 */ /* 0x000fe400078e0206 */
[----:B------:R-:W2:Y:S04]  /*09e0*/  LDG.E R2, desc[UR10][R2.64] ;  /* 0x0000000a02027981 */ /* 0x000ea8000c1e1900 */
[----:B------:R-:W2:Y:S01]  /*09f0*/  LDG.E R5, desc[UR10][R4.64] ;  /* 0x0000000a04057981 */ /* 0x000ea2000c1e1900 */
[----:B------:R-:W-:Y:S01]  /*0a00*/  UIADD3 UR5, UPT, UPT, UR5, 0x1, URZ ;  /* 0x0000000105057890 */ /* 0x000fe2000fffe0ff */
[----:B------:R-:W-:Y:S02]  /*0a10*/  IADD3 R11, PT, PT, R11, 0x1, RZ ;  /* 0x000000010b0b7810 */ /* 0x000fe40007ffe0ff */
[----:B------:R-:W-:Y:S01]  /*0a20*/  IADD3 R13, PT, PT, R13, 0x1, RZ ;  /* 0x000000010d0d7810 */ /* 0x000fe20007ffe0ff */
[----:B------:R-:W-:Y:S01]  /*0a30*/  UISETP.NE.AND UP0, UPT, UR5, URZ, UPT ;  /* 0x000000ff0500728c */ /* 0x000fe2000bf05270 */
[----:B--2---:R-:W-:-:S08]  /*0a40*/  FFMA R12, R5, R2, R12 ;  /* 0x00000002050c7223 */ /* 0x004fd0000000000c */
[----:B------:R-:W-:Y:S05]  /*0a50*/  BRA.U UP0, `(.L_x_6) ;  /* 0xfffffffd00d87547 */ /* 0x000fea000b83ffff */
.L_x_1:
[----:B------:R-:W0:Y:S01]  /*0a60*/  LDC.64 R2, c[0x0][0x388] ;  /* 0x0000e200ff027b82 */ /* 0x000e220000000a00 */
[----:B------:R-:W-:-:S04]  /*0a70*/  IMAD R9, R0, UR12, R9 ;  /* 0x0000000c00097c24 */ /* 0x000fc8000f8e0209 */
[----:B0-----:R-:W-:-:S05]  /*0a80*/  IMAD.WIDE R2, R9, 0x4, R2 ;  /* 0x0000000409027825 */ /* 0x001fca00078e0202 */
[----:B------:R-:W-:Y:S01]  /*0a90*/  STG.E desc[UR10][R2.64], R12 ;  /* 0x0000000c02007986 */ /* 0x000fe2000c10190a */
[----:B------:R-:W-:Y:S05]  /*0aa0*/  EXIT ;  /* 0x000000000000794d */ /* 0x000fea0003800000 */
.L_x_7:
        /* <DEDUP_REMOVED lines=13> */
.L_x_16:


//--------------------- .text._Z6conv2DPfS_S_iii  --------------------------
	.section	.text._Z6conv2DPfS_S_iii,"ax",@progbits
	.align	128
        .global         _Z6conv2DPfS_S_iii
        .type           _Z6conv2DPfS_S_iii,@function
        .size           _Z6conv2DPfS_S_iii,(.L_x_17 - _Z6conv2DPfS_S_iii)
        .other          _Z6conv2DPfS_S_iii,@"STO_CUDA_ENTRY STV_DEFAULT"
_Z6conv2DPfS_S_iii:
.text._Z6conv2DPfS_S_iii:
[----:B------:R-:W-:Y:S01]  /*0000*/  LDC R1, c[0x0][0x37c] ;  /* 0x0000df00ff017b82 */ /* 0x000fe20000000800 */
[----:B------:R-:W0:Y:S07]  /*0010*/  S2R R5, SR_TID.Y ;  /* 0x0000000000057919 */ /* 0x000e2e0000002200 */
[----:B------:R-:W1:Y:S01]  /*0020*/  LDC R3, c[0x0][0x360] ;  /* 0x0000d800ff037b82 */ /* 0x000e620000000800 */
[----:B------:R-:W2:Y:S01]  /*0030*/  LDCU.64 UR8, c[0x0][0x398] ;  /* 0x00007300ff0877ac */ /* 0x000ea20008000a00 */
[----:B------:R-:W1:Y:S06]  /*0040*/  S2R R2, SR_TID.X ;  /* 0x0000000000027919 */ /* 0x000e6c0000002100 */
[----:B------:R-:W0:Y:S08]  /*0050*/  S2UR UR5, SR_CTAID.Y ;  /* 0x00000000000579c3 */ /* 0x000e300000002600 */
[----:B------:R-:W0:Y:S08]  /*0060*/  LDC R0, c[0x0][0x364] ;  /* 0x0000d900ff007b82 */ /* 0x000e300000000800 */
[----:B------:R-:W1:Y:S01]  /*0070*/  S2UR UR4, SR_CTAID.X ;  /* 0x00000000000479c3 */ /* 0x000e620000002500 */
[----:B0-----:R-:W-:-:S05]  /*0080*/  IMAD R0, R0, UR5, R5 ;  /* 0x0000000500007c24 */ /* 0x001fca000f8e0205 */
[----:B--2---:R-:W-:Y:S01]  /*0090*/  ISETP.GE.AND P0, PT, R0, UR9, PT ;  /* 0x0000000900007c0c */ /* 0x004fe2000bf06270 */
[----:B-1----:R-:W-:-:S05]  /*00a0*/  IMAD R3, R3, UR4, R2 ;  /* 0x0000000403037c24 */ /* 0x002fca000f8e0202 */
[----:B------:R-:W-:-:S13]  /*00b0*/  ISETP.GE.OR P0, PT, R3, UR8, P0 ;  /* 0x0000000803007c0c */ /* 0x000fda0008706670 */
[----:B------:R-:W-:Y:S05]  /*00c0*/  @P0 EXIT ;  /* 0x000000000000094d */ /* 0x000fea0003800000 */
[----:B------:R-:W0:Y:S01]  /*00d0*/  LDC R5, c[0x0][0x3a0] ;  /* 0x0000e800ff057b82 */ /* 0x000e220000000800 */
[----:B------:R-:W1:Y:S01]  /*00e0*/  LDCU.64 UR6, c[0x0][0x358] ;  /* 0x00006b00ff0677ac */ /* 0x000e620008000a00 */
[----:B------:R-:W-:Y:S01]  /*00f0*/  HFMA2 R25, -RZ, RZ, 0, 0 ;  /* 0x00000000ff197431 */ /* 0x000fe200000001ff */
[C---:B0-----:R-:W-:Y:S02]  /*0100*/  ISETP.GE.AND P0, PT, R5.reuse, -0x1, PT ;  /* 0xffffffff0500780c */ /* 0x041fe40003f06270 */
[----:B------:R-:W-:-:S11]  /*0110*/  LEA.HI R5, R5, R5, RZ, 0x1 ;  /* 0x0000000505057211 */ /* 0x000fd600078f08ff */
[----:B-1----:R-:W-:Y:S05]  /*0120*/  @!P0 BRA `(.L_x_8) ;  /* 0x0000000800b88947 */ /* 0x002fea0003800000 */
[----:B------:R-:W-:Y:S01]  /*0130*/  SHF.R.S32.HI R5, RZ, 0x1, R5 ;  /* 0x00000001ff057819 */ /* 0x000fe20000011405 */
[----:B------:R-:W-:Y:S01]  /*0140*/  UIADD3 UR4, UPT, UPT, UR8, -0x1, URZ ;  /* 0xffffffff08047890 */ /* 0x000fe2000fffe0ff */
[----:B------:R-:W-:Y:S01]  /*0150*/  MOV R25, RZ ;  /* 0x000000ff00197202 */ /* 0x000fe20000000f00 */
[----:B------:R-:W-:Y:S01]  /*0160*/  UIADD3 UR5, UPT, UPT, UR9, -0x1, URZ ;  /* 0xffffffff09057890 */ /* 0x000fe2000fffe0ff */
[----:B------:R-:W-:Y:S01]  /*0170*/  IABS R4, R5 ;  /* 0x0000000500047213 */ /* 0x000fe20000000000 */
[----:B------:R-:W-:-:S04]  /*0180*/  IMAD.MOV R6, RZ, RZ, -R5 ;  /* 0x000000ffff067224 */ /* 0x000fc800078e0a05 */
[----:B------:R-:W-:Y:S02]  /*0190*/  IMAD.IADD R4, R5, 0x1, R4 ;  /* 0x0000000105047824 */ /* 0x000fe400078e0204 */
[----:B------:R-:W-:-:S03]  /*01a0*/  IMAD.MOV.U32 R8, RZ, RZ, R6 ;  /* 0x000000ffff087224 */ /* 0x000fc600078e0006 */
[----:B------:R-:W-:-:S04]  /*01b0*/  IADD3 R7, PT, PT, R4, 0x1, RZ ;  /* 0x0000000104077810 */ /* 0x000fc80007ffe0ff */
[C---:B------:R-:W-:Y:S02]  /*01c0*/  LOP3.LUT R9, R7.reuse, 0xfffffff8, RZ, 0xc0, !PT ;  /* 0xfffffff807097812 */ /* 0x040fe400078ec0ff */
[----:B------:R-:W-:Y:S02]  /*01d0*/  LOP3.LUT R7, R7, 0x7, RZ, 0xc0, !PT ;  /* 0x0000000707077812 */ /* 0x000fe400078ec0ff */
[----:B------:R-:W-:-:S07]  /*01e0*/  IADD3 R9, PT, PT, -R9, RZ, RZ ;  /* 0x000000ff09097210 */ /* 0x000fce0007ffe1ff */
.L_x_13:
[----:B------:R-:W0:Y:S01]  /*01f0*/  LDC R11, c[0x0][0x3a0] ;  /* 0x0000e800ff0b7b82 */ /* 0x000e220000000800 */
[----:B------:R-:W-:Y:S01]  /*0200*/  ISETP.GE.U32.AND P1, PT, R4, 0x7, PT ;  /* 0x000000070400780c */ /* 0x000fe20003f26070 */
[----:B------:R-:W-:Y:S01]  /*0210*/  IMAD.IADD R2, R5, 0x1, R8 ;  /* 0x0000000105027824 */ /* 0x000fe200078e0208 */
[----:B------:R-:W-:Y:S02]  /*0220*/  VIADDMNMX R20, R8, R3, RZ, !PT ;  /* 0x0000000308147246 */ /* 0x000fe400078001ff */
[----:B------:R-:W-:Y:S02]  /*0230*/  IABS R13, R5 ;  /* 0x00000005000d7213 */ /* 0x000fe40000000000 */
[----:B------:R-:W-:Y:S02]  /*0240*/  VIMNMX R20, PT, PT, R20, UR4, PT ;  /* 0x0000000414147c48 */ /* 0x000fe4000bfe0100 */
[C---:B------:R-:W-:Y:S01]  /*0250*/  ISETP.NE.AND P0, PT, R8.reuse, R13, PT ;  /* 0x0000000d0800720c */ /* 0x040fe20003f05270 */
[----:B------:R-:W-:Y:S01]  /*0260*/  VIADD R8, R8, 0x1 ;  /* 0x0000000108087836 */ /* 0x000fe20000000000 */
[----:B------:R-:W-:Y:S01]  /*0270*/  MOV R23, R6 ;  /* 0x0000000600177202 */ /* 0x000fe20000000f00 */
[----:B0-----:R-:W-:-:S05]  /*0280*/  IMAD R24, R2, R11, RZ ;  /* 0x0000000b02187224 */ /* 0x001fca00078e02ff */
[----:B------:R-:W-:Y:S01]  /*0290*/  IADD3 R21, PT, PT, R5, R24, RZ ;  /* 0x0000001805157210 */ /* 0x000fe20007ffe0ff */
[----:B------:R-:W-:Y:S06]  /*02a0*/  @!P1 BRA `(.L_x_9) ;  /* 0x0000000400189947 */ /* 0x000fec0003800000 */
[----:B------:R-:W-:Y:S01]  /*02b0*/  IADD3 R23, PT, PT, -R5, 0x3, RZ ;  /* 0x0000000305177810 */ /* 0x000fe20007ffe1ff */
[----:B------:R-:W-:Y:S01]  /*02c0*/  IMAD.IADD R2, R0, 0x1, -R5 ;  /* 0x0000000100027824 */ /* 0x000fe200078e0a05 */
[----:B------:R-:W-:Y:S01]  /*02d0*/  MOV R22, R9 ;  /* 0x0000000900167202 */ /* 0x000fe20000000f00 */
[----:B------:R-:W0:Y:S06]  /*02e0*/  LDCU UR10, c[0x0][0x398] ;  /* 0x00007300ff0a77ac */ /* 0x000e2c0008000800 */
.L_x_10:
[----:B------:R-:W1:Y:S01]  /*02f0*/  LDC.64 R18, c[0x0][0x380] ;  /* 0x0000e000ff127b82 */ /* 0x000e620000000a00 */
[----:B------:R-:W-:-:S04]  /*0300*/  VIMNMX R12, PT, PT, RZ, R2, !PT ;  /* 0x00000002ff0c7248 */ /* 0x000fc80007fe0100 */
[----:B------:R-:W-:-:S03]  /*0310*/  VIMNMX R13, PT, PT, R12, UR5, PT ;  /* 0x000000050c0d7c48 */ /* 0x000fc6000bfe0100 */
[----:B------:R-:W2:Y:S02]  /*0320*/  LDC.64 R10, c[0x0][0x388] ;  /* 0x0000e200ff0a7b82 */ /* 0x000ea40000000a00 */
[----:B0-----:R-:W-:-:S04]  /*0330*/  IMAD R13, R13, UR10, R20 ;  /* 0x0000000a0d0d7c24 */ /* 0x001fc8000f8e0214 */
[----:B-1----:R-:W-:-:S06]  /*0340*/  IMAD.WIDE R12, R13, 0x4, R18 ;  /* 0x000000040d0c7825 */ /* 0x002fcc00078e0212 */
[----:B------:R0:W3:Y:S01]  /*0350*/  LDG.E R12, desc[UR6][R12.64] ;  /* 0x000000060c0c7981 */ /* 0x0000e2000c1e1900 */
[----:B--2---:R-:W-:-:S05]  /*0360*/  IMAD.WIDE R10, R24, 0x4, R10 ;  /* 0x00000004180a7825 */ /* 0x004fca00078e020a */
[----:B------:R-:W3:Y:S01]  /*0370*/  LDG.E R14, desc[UR6][R10.64] ;  /* 0x000000060a0e7981 */ /* 0x000ee2000c1e1900 */
[C---:B------:R-:W-:Y:S02]  /*0380*/  VIADDMNMX R15, R2.reuse, 0x1, RZ, !PT ;  /* 0x00000001020f7846 */ /* 0x040fe400078001ff */
[----:B------:R-:W-:Y:S01]  /*0390*/  VIADDMNMX R16, R2, 0x2, RZ, !PT ;  /* 0x0000000202107846 */ /* 0x000fe200078001ff */
[----:B------:R-:W2:Y:S01]  /*03a0*/  LDG.E R28, desc[UR6][R10.64+0xc] ;  /* 0x00000c060a1c7981 */ /* 0x000ea2000c1e1900 */
[----:B------:R-:W-:Y:S02]  /*03b0*/  VIMNMX R15, PT, PT, R15, UR5, PT ;  /* 0x000000050f0f7c48 */ /* 0x000fe4000bfe0100 */
[----:B------:R-:W-:-:S03]  /*03c0*/  VIMNMX R17, PT, PT, R16, UR5, PT ;  /* 0x0000000510117c48 */ /* 0x000fc6000bfe0100 */
[--C-:B------:R-:W-:Y:S01]  /*03d0*/  IMAD R15, R15, UR10, R20.reuse ;  /* 0x0000000a0f0f7c24 */ /* 0x100fe2000f8e0214 */
[----:B------:R-:W-:Y:S01]  /*03e0*/  VIADDMNMX R26, R2, 0x3, RZ, !PT ;  /* 0x00000003021a7846 */ /* 0x000fe200078001ff */
[----:B------:R-:W-:Y:S02]  /*03f0*/  IMAD R27, R17, UR10, R20 ;  /* 0x0000000a111b7c24 */ /* 0x000fe4000f8e0214 */
[----:B------:R-:W-:Y:S01]  /*0400*/  IMAD.WIDE R16, R15, 0x4, R18 ;  /* 0x000000040f107825 */ /* 0x000fe200078e0212 */
[----:B------:R-:W-:Y:S02]  /*0410*/  VIMNMX R29, PT, PT, R26, UR5, PT ;  /* 0x000000051a1d7c48 */ /* 0x000fe4000bfe0100 */
[----:B------:R-:W4:Y:S04]  /*0420*/  LDG.E R26, desc[UR6][R10.64+0x4] ;  /* 0x000004060a1a7981 */ /* 0x000f28000c1e1900 */
[----:B------:R-:W4:Y:S01]  /*0430*/  LDG.E R16, desc[UR6][R16.64] ;  /* 0x0000000610107981 */ /* 0x000f22000c1e1900 */
[----:B0-----:R-:W-:-:S02]  /*0440*/  IMAD R13, R29, UR10, R20 ;  /* 0x0000000a1d0d7c24 */ /* 0x001fc4000f8e0214 */
[----:B---3--:R-:W-:Y:S01]  /*0450*/  FFMA R25, R12, R14, R25 ;  /* 0x0000000e0c197223 */ /* 0x008fe20000000019 */
[--C-:B------:R-:W-:Y:S02]  /*0460*/  IMAD.WIDE R14, R27, 0x4, R18.reuse ;  /* 0x000000041b0e7825 */ /* 0x100fe400078e0212 */
[----:B------:R-:W3:Y:S04]  /*0470*/  LDG.E R27, desc[UR6][R10.64+0x8] ;  /* 0x000008060a1b7981 */ /* 0x000ee8000c1e1900 */
[----:B------:R0:W3:Y:S01]  /*0480*/  LDG.E R14, desc[UR6][R14.64] ;  /* 0x000000060e0e7981 */ /* 0x0000e2000c1e1900 */
[----:B------:R-:W-:-:S06]  /*0490*/  IMAD.WIDE R12, R13, 0x4, R18 ;  /* 0x000000040d0c7825 */ /* 0x000fcc00078e0212 */
[----:B------:R-:W2:Y:S01]  /*04a0*/  LDG.E R12, desc[UR6][R12.64] ;  /* 0x000000060c0c7981 */ /* 0x000ea2000c1e1900 */
[----:B----4-:R-:W-:Y:S01]  /*04b0*/  FFMA R25, R16, R26, R25 ;  /* 0x0000001a10197223 */ /* 0x010fe20000000019 */
[C---:B------:R-:W-:Y:S02]  /*04c0*/  VIADDMNMX R26, R2.reuse, 0x4, RZ, !PT ;  /* 0x00000004021a7846 */ /* 0x040fe400078001ff */
[----:B------:R-:W-:Y:S02]  /*04d0*/  VIADDMNMX R16, R2, 0x6, RZ, !PT ;  /* 0x0000000602107846 */ /* 0x000fe400078001ff */
[----:B0-----:R-:W-:Y:S02]  /*04e0*/  VIMNMX R15, PT, PT, R26, UR5, PT ;  /* 0x000000051a0f7c48 */ /* 0x001fe4000bfe0100 */
[----:B------:R-:W-:Y:S01]  /*04f0*/  VIMNMX R17, PT, PT, R16, UR5, PT ;  /* 0x0000000510117c48 */ /* 0x000fe2000bfe0100 */
[----:B------:R-:W4:Y:S02]  /*0500*/  LDG.E R26, desc[UR6][R10.64+0x10] ;  /* 0x000010060a1a7981 */ /* 0x000f24000c1e1900 */
[----:B------:R-:W-:-:S02]  /*0510*/  IMAD R15, R15, UR10, R20 ;  /* 0x0000000a0f0f7c24 */ /* 0x000fc4000f8e0214 */
[----:B---3--:R-:W-:Y:S01]  /*0520*/  FFMA R25, R14, R27, R25 ;  /* 0x0000001b0e197223 */ /* 0x008fe20000000019 */
[----:B------:R-:W-:-:S04]  /*0530*/  VIADDMNMX R27, R2, 0x5, RZ, !PT ;  /* 0x00000005021b7846 */ /* 0x000fc800078001ff */
[----:B------:R-:W-:Y:S01]  /*0540*/  VIMNMX R27, PT, PT, R27, UR5, PT ;  /* 0x000000051b1b7c48 */ /* 0x000fe2000bfe0100 */
[----:B--2---:R-:W-:Y:S01]  /*0550*/  FFMA R25, R12, R28, R25 ;  /* 0x0000001c0c197223 */ /* 0x004fe20000000019 */
[----:B------:R-:W-:-:S03]  /*0560*/  VIADDMNMX R28, R2, 0x7, RZ, !PT ;  /* 0x00000007021c7846 */ /* 0x000fc600078001ff */
[--C-:B------:R-:W-:Y:S02]  /*0570*/  IMAD R13, R27, UR10, R20.reuse ;  /* 0x0000000a1b0d7c24 */ /* 0x100fe4000f8e0214 */
[----:B------:R-:W-:Y:S02]  /*0580*/  IMAD R27, R17, UR10, R20 ;  /* 0x0000000a111b7c24 */ /* 0x000fe4000f8e0214 */
[--C-:B------:R-:W-:Y:S01]  /*0590*/  IMAD.WIDE R16, R15, 0x4, R18.reuse ;  /* 0x000000040f107825 */ /* 0x100fe200078e0212 */
[----:B------:R-:W-:Y:S02]  /*05a0*/  VIMNMX R29, PT, PT, R28, UR5, PT ;  /* 0x000000051c1d7c48 */ /* 0x000fe4000bfe0100 */
[----:B------:R-:W2:Y:S01]  /*05b0*/  LDG.E R28, desc[UR6][R10.64+0x18] ;  /* 0x000018060a1c7981 */ /* 0x000ea2000c1e1900 */
[----:B------:R-:W-:-:S03]  /*05c0*/  IMAD.WIDE R12, R13, 0x4, R18 ;  /* 0x000000040d0c7825 */ /* 0x000fc600078e0212 */
[----:B------:R-:W4:Y:S01]  /*05d0*/  LDG.E R16, desc[UR6][R16.64] ;  /* 0x0000000610107981 */ /* 0x000f22000c1e1900 */
[----:B------:R-:W-:Y:S02]  /*05e0*/  IMAD R29, R29, UR10, R20 ;  /* 0x0000000a1d1d7c24 */ /* 0x000fe4000f8e0214 */
[--C-:B------:R-:W-:Y:S01]  /*05f0*/  IMAD.WIDE R14, R27, 0x4, R18.reuse ;  /* 0x000000041b0e7825 */ /* 0x100fe200078e0212 */
[----:B------:R-:W3:Y:S04]  /*0600*/  LDG.E R12, desc[UR6][R12.64] ;  /* 0x000000060c0c7981 */ /* 0x000ee8000c1e1900 */
[----:B------:R-:W3:Y:S01]  /*0610*/  LDG.E R27, desc[UR6][R10.64+0x14] ;  /* 0x000014060a1b7981 */ /* 0x000ee2000c1e1900 */
[----:B------:R-:W-:-:S03]  /*0620*/  IMAD.WIDE R18, R29, 0x4, R18 ;  /* 0x000000041d127825 */ /* 0x000fc600078e0212 */
[----:B------:R-:W2:Y:S04]  /*0630*/  LDG.E R14, desc[UR6][R14.64] ;  /* 0x000000060e0e7981 */ /* 0x000ea8000c1e1900 */
[----:B------:R-:W5:Y:S04]  /*0640*/  LDG.E R18, desc[UR6][R18.64] ;  /* 0x0000000612127981 */ /* 0x000f68000c1e1900 */
[----:B------:R-:W5:Y:S01]  /*0650*/  LDG.E R29, desc[UR6][R10.64+0x1c] ;  /* 0x00001c060a1d7981 */ /* 0x000f62000c1e1900 */
[----:B------:R-:W-:-:S05]  /*0660*/  VIADD R22, R22, 0x8 ;  /* 0x0000000816167836 */ /* 0x000fca0000000000 */
[----:B------:R-:W-:Y:S01]  /*0670*/  ISETP.NE.AND P1, PT, R22, RZ, PT ;  /* 0x000000ff1600720c */ /* 0x000fe20003f25270 */
[----:B------:R-:W-:Y:S01]  /*0680*/  VIADD R2, R2, 0x8 ;  /* 0x0000000802027836 */ /* 0x000fe20000000000 */
[----:B------:R-:W-:Y:S02]  /*0690*/  IADD3 R23, PT, PT, R23, 0x8, RZ ;  /* 0x0000000817177810 */ /* 0x000fe40007ffe0ff */
[----:B------:R-:W-:Y:S01]  /*06a0*/  IADD3 R24, PT, PT, R24, 0x8, RZ ;  /* 0x0000000818187810 */ /* 0x000fe20007ffe0ff */
[----:B----4-:R-:W-:-:S04]  /*06b0*/  FFMA R25, R16, R26, R25 ;  /* 0x0000001a10197223 */ /* 0x010fc80000000019 */
[----:B---3--:R-:W-:-:S04]  /*06c0*/  FFMA R25, R12, R27, R25 ;  /* 0x0000001b0c197223 */ /* 0x008fc80000000019 */
[----:B--2---:R-:W-:-:S04]  /*06d0*/  FFMA R25, R14, R28, R25 ;  /* 0x0000001c0e197223 */ /* 0x004fc80000000019 */
[----:B-----5:R-:W-:Y:S01]  /*06e0*/  FFMA R25, R18, R29, R25 ;  /* 0x0000001d12197223 */ /* 0x020fe20000000019 */
[----:B------:R-:W-:Y:S06]  /*06f0*/  @P1 BRA `(.L_x_10) ;  /* 0xfffffff800fc1947 */ /* 0x000fec000383ffff */
[----:B------:R-:W-:-:S07]  /*0700*/  VIADD R23, R23, 0xfffffffd ;  /* 0xfffffffd17177836 */ /* 0x000fce0000000000 */
.L_x_9:
[----:B------:R-:W-:-:S13]  /*0710*/  ISETP.NE.AND P1, PT, R7, RZ, PT ;  /* 0x000000ff0700720c */ /* 0x000fda0003f25270 */
[----:B------:R-:W-:Y:S05]  /*0720*/  @!P1 BRA `(.L_x_11) ;  /* 0x0000000400349947 */ /* 0x000fea0003800000 */
[----:B------:R-:W-:Y:S01]  /*0730*/  IADD3 R10, PT, PT, R7, -0x1, RZ ;  /* 0xffffffff070a7810 */ /* 0x000fe20007ffe0ff */
[----:B------:R-:W-:-:S03]  /*0740*/  VIADD R2, R4, 0x1 ;  /* 0x0000000104027836 */ /* 0x000fc60000000000 */
[----:B------:R-:W-:Y:S02]  /*0750*/  ISETP.GE.U32.AND P1, PT, R10, 0x3, PT ;  /* 0x000000030a00780c */ /* 0x000fe40003f26070 */
[----:B------:R-:W-:-:S11]  /*0760*/  LOP3.LUT P2, R2, R2, 0x3, RZ, 0xc0, !PT ;  /* 0x0000000302027812 */ /* 0x000fd6000784c0ff */
[----:B------:R-:W-:Y:S05]  /*0770*/  @!P1 BRA `(.L_x_12) ;  /* 0x00000000008c9947 */ /* 0x000fea0003800000 */
[----:B------:R-:W0:Y:S01]  /*0780*/  LDC.64 R10, c[0x0][0x380] ;  /* 0x0000e000ff0a7b82 */ /* 0x000e220000000a00 */
[----:B------:R-:W1:Y:S01]  /*0790*/  LDCU UR10, c[0x0][0x398] ;  /* 0x00007300ff0a77ac */ /* 0x000e620008000800 */
[----:B------:R-:W-:Y:S01]  /*07a0*/  IADD3 R12, PT, PT, R0, R23, RZ ;  /* 0x00000017000c7210 */ /* 0x000fe20007ffe0ff */
[----:B------:R-:W-:-:S03]  /*07b0*/  IMAD.IADD R15, R21, 0x1, R23 ;  /* 0x00000001150f7824 */ /* 0x000fc600078e0217 */
[----:B------:R-:W-:Y:S02]  /*07c0*/  VIMNMX R13, PT, PT, RZ, R12, !PT ;  /* 0x0000000cff0d7248 */ /* 0x000fe40007fe0100 */
[----:B------:R-:W2:Y:S01]  /*07d0*/  LDC.64 R16, c[0x0][0x388] ;  /* 0x0000e200ff107b82 */ /* 0x000ea20000000a00 */
[----:B------:R-:W-:Y:S02]  /*07e0*/  VIADDMNMX R14, R12, 0x1, RZ, !PT ;  /* 0x000000010c0e7846 */ /* 0x000fe400078001ff */
[----:B------:R-:W-:Y:S02]  /*07f0*/  VIMNMX R13, PT, PT, R13, UR5, PT ;  /* 0x000000050d0d7c48 */ /* 0x000fe4000bfe0100 */
[----:B------:R-:W-:Y:S02]  /*0800*/  VIMNMX R19, PT, PT, R14, UR5, PT ;  /* 0x000000050e137c48 */ /* 0x000fe4000bfe0100 */
[C---:B------:R-:W-:Y:S02]  /*0810*/  VIADDMNMX R18, R12.reuse, 0x2, RZ, !PT ;  /* 0x000000020c127846 */ /* 0x040fe400078001ff */
[----:B------:R-:W-:Y:S01]  /*0820*/  VIADDMNMX R12, R12, 0x3, RZ, !PT ;  /* 0x000000030c0c7846 */ /* 0x000fe200078001ff */
[--C-:B-1----:R-:W-:Y:S01]  /*0830*/  IMAD R13, R13, UR10, R20.reuse ;  /* 0x0000000a0d0d7c24 */ /* 0x102fe2000f8e0214 */
[----:B------:R-:W-:Y:S01]  /*0840*/  VIMNMX R29, PT, PT, R18, UR5, PT ;  /* 0x00000005121d7c48 */ /* 0x000fe2000bfe0100 */
[----:B------:R-:W-:Y:S01]  /*0850*/  IMAD R27, R19, UR10, R20 ;  /* 0x0000000a131b7c24 */ /* 0x000fe2000f8e0214 */
[----:B------:R-:W-:Y:S01]  /*0860*/  VIMNMX R12, PT, PT, R12, UR5, PT ;  /* 0x000000050c0c7c48 */ /* 0x000fe2000bfe0100 */
[----:B0-----:R-:W-:-:S04]  /*0870*/  IMAD.WIDE R18, R13, 0x4, R10 ;  /* 0x000000040d127825 */ /* 0x001fc800078e020a */
[----:B------:R-:W-:Y:S02]  /*0880*/  IMAD R13, R29, UR10, R20 ;  /* 0x0000000a1d0d7c24 */ /* 0x000fe4000f8e0214 */
[----:B------:R-:W3:Y:S01]  /*0890*/  LDG.E R18, desc[UR6][R18.64] ;  /* 0x0000000612127981 */ /* 0x000ee2000c1e1900 */
[----:B--2---:R-:W-:-:S04]  /*08a0*/  IMAD.WIDE R16, R15, 0x4, R16 ;  /* 0x000000040f107825 */ /* 0x004fc800078e0210 */
[----:B------:R-:W-:Y:S01]  /*08b0*/  IMAD.WIDE R14, R27, 0x4, R10 ;  /* 0x000000041b0e7825 */ /* 0x000fe200078e020a */
[----:B------:R-:W3:Y:S03]  /*08c0*/  LDG.E R22, desc[UR6][R16.64] ;  /* 0x0000000610167981 */ /* 0x000ee6000c1e1900 */
[----:B------:R-:W-:Y:S01]  /*08d0*/  IMAD R29, R12, UR10, R20 ;  /* 0x0000000a0c1d7c24 */ /* 0x000fe2000f8e0214 */
[----:B------:R-:W2:Y:S01]  /*08e0*/  LDG.E R27, desc[UR6][R16.64+0x4] ;  /* 0x00000406101b7981 */ /* 0x000ea2000c1e1900 */
[----:B------:R-:W-:-:S03]  /*08f0*/  IMAD.WIDE R12, R13, 0x4, R10 ;  /* 0x000000040d0c7825 */ /* 0x000fc600078e020a */
[----:B------:R-:W2:Y:S01]  /*0900*/  LDG.E R14, desc[UR6][R14.64] ;  /* 0x000000060e0e7981 */ /* 0x000ea2000c1e1900 */
[----:B------:R-:W-:-:S03]  /*0910*/  IMAD.WIDE R10, R29, 0x4, R10 ;  /* 0x000000041d0a7825 */ /* 0x000fc600078e020a */
[----:B------:R-:W4:Y:S04]  /*0920*/  LDG.E R12, desc[UR6][R12.64] ;  /* 0x000000060c0c7981 */ /* 0x000f28000c1e1900 */
[----:B------:R-:W4:Y:S04]  /*0930*/  LDG.E R24, desc[UR6][R16.64+0x8] ;  /* 0x0000080610187981 */ /* 0x000f28000c1e1900 */
[----:B------:R-:W5:Y:S04]  /*0940*/  LDG.E R10, desc[UR6][R10.64] ;  /* 0x000000060a0a7981 */ /* 0x000f68000c1e1900 */
[----:B------:R-:W5:Y:S01]  /*0950*/  LDG.E R26, desc[UR6][R16.64+0xc] ;  /* 0x00000c06101a7981 */ /* 0x000f62000c1e1900 */
[----:B------:R-:W-:Y:S01]  /*0960*/  IADD3 R23, PT, PT, R23, 0x4, RZ ;  /* 0x0000000417177810 */ /* 0x000fe20007ffe0ff */
[----:B---3--:R-:W-:-:S04]  /*0970*/  FFMA R25, R18, R22, R25 ;  /* 0x0000001612197223 */ /* 0x008fc80000000019 */
[----:B--2---:R-:W-:-:S04]  /*0980*/  FFMA R25, R14, R27, R25 ;  /* 0x0000001b0e197223 */ /* 0x004fc80000000019 */
[----:B----4-:R-:W-:-:S04]  /*0990*/  FFMA R25, R12, R24, R25 ;  /* 0x000000180c197223 */ /* 0x010fc80000000019 */
[----:B-----5:R-:W-:-:S07]  /*09a0*/  FFMA R25, R10, R26, R25 ;  /* 0x0000001a0a197223 */ /* 0x020fce0000000019 */
.L_x_12:
[----:B------:R-:W-:Y:S05]  /*09b0*/  @!P2 BRA `(.L_x_11) ;  /* 0x000000000090a947 */ /* 0x000fea0003800000 */
[----:B------:R-:W-:Y:S01]  /*09c0*/  ISETP.NE.AND P1, PT, R2, 0x1, PT ;  /* 0x000000010200780c */ /* 0x000fe20003f25270 */
[----:B------:R-:W0:Y:S01]  /*09d0*/  LDC.64 R16, c[0x0][0x388] ;  /* 0x0000e200ff107b82 */ /* 0x000e220000000a00 */
[----:B------:R-:W-:-:S04]  /*09e0*/  LOP3.LUT R2, R4, 0x1, RZ, 0xc0, !PT ;  /* 0x0000000104027812 */ /* 0x000fc800078ec0ff */
[----:B------:R-:W-:-:S03]  /*09f0*/  ISETP.NE.U32.AND P2, PT, R2, 0x1, PT ;  /* 0x000000010200780c */ /* 0x000fc60003f45070 */
[----:B------:R-:W1:Y:S04]  /*0a00*/  LDC.64 R14, c[0x0][0x380] ;  /* 0x0000e000ff0e7b82 */ /* 0x000e680000000a00 */
[----:B------:R-:W-:-:S04]  /*0a10*/  @P1 IADD3 R2, PT, PT, R0, R23, RZ ;  /* 0x0000001700021210 */ /* 0x000fc80007ffe0ff */
[----:B------:R-:W2:Y:S01]  /*0a20*/  @P1 LDC R29, c[0x0][0x398] ;  /* 0x0000e600ff1d1b82 */ /* 0x000ea20000000800 */
[----:B------:R-:W-:Y:S02]  /*0a30*/  @P1 VIMNMX R18, PT, PT, RZ, R2, !PT ;  /* 0x00000002ff121248 */ /* 0x000fe40007fe0100 */
[----:B------:R-:W-:Y:S02]  /*0a40*/  @P1 VIADDMNMX R2, R2, 0x1, RZ, !PT ;  /* 0x0000000102021846 */ /* 0x000fe400078001ff */
[----:B------:R-:W-:Y:S01]  /*0a50*/  @P1 VIMNMX R19, PT, PT, R18, UR5, PT ;  /* 0x0000000512131c48 */ /* 0x000fe2000bfe0100 */
[----:B------:R-:W-:Y:S01]  /*0a60*/  @P1 IMAD.IADD R18, R21, 0x1, R23 ;  /* 0x0000000115121824 */ /* 0x000fe200078e0217 */
[----:B------:R-:W-:Y:S01]  /*0a70*/  @P1 VIMNMX R2, PT, PT, R2, UR5, PT ;  /* 0x0000000502021c48 */ /* 0x000fe2000bfe0100 */
[----:B------:R-:W3:Y:S01]  /*0a80*/  @P2 LDC R27, c[0x0][0x398] ;  /* 0x0000e600ff1b2b82 */ /* 0x000ee20000000800 */
[----:B------:R-:W-:Y:S01]  /*0a90*/  @P1 IADD3 R23, PT, PT, R23, 0x2, RZ ;  /* 0x0000000217171810 */ /* 0x000fe20007ffe0ff */
[----:B0-----:R-:W-:-:S03]  /*0aa0*/  @P1 IMAD.WIDE R16, R18, 0x4, R16 ;  /* 0x0000000412101825 */ /* 0x001fc600078e0210 */
[----:B------:R-:W-:-:S03]  /*0ab0*/  @P2 IADD3 R21, PT, PT, R21, R23, RZ ;  /* 0x0000001715152210 */ /* 0x000fc60007ffe0ff */
[----:B------:R-:W0:Y:S08]  /*0ac0*/  LDC.64 R10, c[0x0][0x380] ;  /* 0x0000e000ff0a7b82 */ /* 0x000e300000000a00 */
[----:B------:R-:W4:Y:S01]  /*0ad0*/  LDC.64 R12, c[0x0][0x388] ;  /* 0x0000e200ff0c7b82 */ /* 0x000f220000000a00 */
[-CC-:B--2---:R-:W-:Y:S02]  /*0ae0*/  @P1 IMAD R19, R19, R29.reuse, R20.reuse ;  /* 0x0000001d13131224 */ /* 0x184fe400078e0214 */
[----:B------:R-:W-:Y:S01]  /*0af0*/  @P1 IMAD R29, R2, R29, R20 ;  /* 0x0000001d021d1224 */ /* 0x000fe200078e0214 */
[----:B------:R-:W-:Y:S01]  /*0b00*/  @P2 VIADDMNMX R2, R23, R0, RZ, !PT ;  /* 0x0000000017022246 */ /* 0x000fe200078001ff */
[----:B-1----:R-:W-:-:S03]  /*0b10*/  @P1 IMAD.WIDE R18, R19, 0x4, R14 ;  /* 0x0000000413121825 */ /* 0x002fc600078e020e */
[----:B------:R-:W-:Y:S01]  /*0b20*/  @P2 VIMNMX R2, PT, PT, R2, UR5, PT ;  /* 0x0000000502022c48 */ /* 0x000fe2000bfe0100 */
[----:B------:R-:W-:Y:S02]  /*0b30*/  @P1 IMAD.WIDE R14, R29, 0x4, R14 ;  /* 0x000000041d0e1825 */ /* 0x000fe400078e020e */
[----:B------:R-:W2:Y:S02]  /*0b40*/  @P1 LDG.E R18, desc[UR6][R18.64] ;  /* 0x0000000612121981 */ /* 0x000ea4000c1e1900 */
[----:B---3--:R-:W-:Y:S02]  /*0b50*/  @P2 IMAD R27, R2, R27, R20 ;  /* 0x0000001b021b2224 */ /* 0x008fe400078e0214 */
[----:B------:R-:W2:Y:S02]  /*0b60*/  @P1 LDG.E R2, desc[UR6][R16.64] ;  /* 0x0000000610021981 */ /* 0x000ea4000c1e1900 */
[----:B0-----:R-:W-:Y:S02]  /*0b70*/  @P2 IMAD.WIDE R10, R27, 0x4, R10 ;  /* 0x000000041b0a2825 */ /* 0x001fe400078e020a */
[----:B------:R-:W3:Y:S04]  /*0b80*/  @P1 LDG.E R15, desc[UR6][R14.64] ;  /* 0x000000060e0f1981 */ /* 0x000ee8000c1e1900 */
[----:B------:R-:W3:Y:S01]  /*0b90*/  @P1 LDG.E R20, desc[UR6][R16.64+0x4] ;  /* 0x0000040610141981 */ /* 0x000ee2000c1e1900 */
[----:B----4-:R-:W-:-:S03]  /*0ba0*/  @P2 IMAD.WIDE R12, R21, 0x4, R12 ;  /* 0x00000004150c2825 */ /* 0x010fc600078e020c */
[----:B------:R-:W4:Y:S04]  /*0bb0*/  @P2 LDG.E R10, desc[UR6][R10.64] ;  /* 0x000000060a0a2981 */ /* 0x000f28000c1e1900 */
[----:B------:R-:W4:Y:S01]  /*0bc0*/  @P2 LDG.E R12, desc[UR6][R12.64] ;  /* 0x000000060c0c2981 */ /* 0x000f22000c1e1900 */
[----:B--2---:R-:W-:-:S04]  /*0bd0*/  @P1 FFMA R2, R18, R2, R25 ;  /* 0x0000000212021223 */ /* 0x004fc80000000019 */
[----:B---3--:R-:W-:-:S04]  /*0be0*/  @P1 FFMA R25, R15, R20, R2 ;  /* 0x000000140f191223 */ /* 0x008fc80000000002 */
[----:B----4-:R-:W-:-:S07]  /*0bf0*/  @P2 FFMA R25, R10, R12, R25 ;  /* 0x0000000c0a192223 */ /* 0x010fce0000000019 */
.L_x_11:
[----:B------:R-:W-:Y:S05]  /*0c00*/  @P0 BRA `(.L_x_13) ;  /* 0xfffffff400780947 */ /* 0x000fea000383ffff */
.L_x_8:
[----:B------:R-:W0:Y:S01]  /*0c10*/  LDC.64 R4, c[0x0][0x390] ;  /* 0x0000e400ff047b82 */ /* 0x000e220000000a00 */
[----:B------:R-:W1:Y:S02]  /*0c20*/  LDCU UR4, c[0x0][0x398] ;  /* 0x00007300ff0477ac */ /* 0x000e640008000800 */
[----:B-1----:R-:W-:-:S04]  /*0c30*/  IMAD R3, R0, UR4, R3 ;  /* 0x0000000400037c24 */ /* 0x002fc8000f8e0203 */
[----:B0-----:R-:W-:-:S05]  /*0c40*/  IMAD.WIDE R2, R3, 0x4, R4 ;  /* 0x0000000403027825 */ /* 0x001fca00078e0204 */
[----:B------:R-:W-:Y:S01]  /*0c50*/  STG.E desc[UR6][R2.64], R25 ;  /* 0x0000001902007986 */ /* 0x000fe2000c101906 */
[----:B------:R-:W-:Y:S05]  /*0c60*/  EXIT ;  /* 0x000000000000794d */ /* 0x000fea0003800000 */
.L_x_14:
        /* <DEDUP_REMOVED lines=9> */
.L_x_17:


//--------------------- .nv.shared.reserved.0     --------------------------
	.section	.nv.shared.reserved.0,"aw",@nobits
	.weak		__nv_reservedSMEM_offset_0_alias
	.size		__nv_reservedSMEM_offset_0_alias, 0, 64
	.other		__nv_reservedSMEM_offset_0_alias,@"STO_CUDA_RESERVED_SHARED STV_DEFAULT"
__nv_reservedSMEM_offset_0_alias:
	.zero		0
	.zero		64


//--------------------- .nv.constant0._Z11updateImagePfS_fi --------------------------
	.section	.nv.constant0._Z11updateImagePfS_fi,"a",@progbits
	.sectionflags	@""
	.align	4
.nv.constant0._Z11updateImagePfS_fi:
	.zero		920


//--------------------- .nv.constant0._Z10gramMatrixPfS_iii --------------------------
	.section	.nv.constant0._Z10gramMatrixPfS_iii,"a",@progbits
	.sectionflags	@""
	.align	4
.nv.constant0._Z10gramMatrixPfS_iii:
	.zero		924


//--------------------- .nv.constant0._Z6conv2DPfS_S_iii --------------------------
	.section	.nv.constant0._Z6conv2DPfS_S_iii,"a",@progbits
	.sectionflags	@""
	.align	4
.nv.constant0._Z6conv2DPfS_S_iii:
	.zero		932


//--------------------- SYMBOLS --------------------------

	.type		.nv.reservedSmem.offset0,@object
	.size		.nv.reservedSmem.offset0,0x4
